//
// Generated by NVIDIA NVVM Compiler
//
// Compiler Build ID: CL-36424714
// Cuda compilation tools, release 13.0, V13.0.88
// Based on NVVM 20.0.0
//

.version 9.0
.target sm_100
.address_size 64

	// .globl	_Z11init_kernelPfii
.extern .func  (.param .b32 func_retval0) vprintf
(
	.param .b64 vprintf_param_0,
	.param .b64 vprintf_param_1
)
;
.global .attribute(.managed) .align 8 .u64 n;
.global .attribute(.managed) .align 8 .u64 nthreads;
.global .align 1 .b8 $str[18] = {105, 100, 58, 32, 37, 100, 44, 32, 115, 112, 97, 110, 58, 32, 37, 100, 10};

.visible .entry _Z11init_kernelPfii(
	.param .u64 .ptr .align 1 _Z11init_kernelPfii_param_0,
	.param .u32 _Z11init_kernelPfii_param_1,
	.param .u32 _Z11init_kernelPfii_param_2
)
{
	.reg .pred 	%p<10>;
	.reg .b32 	%r<45>;
	.reg .b32 	%f<32>;
	.reg .b64 	%rd<11>;

	ld.param.u64 	%rd2, [_Z11init_kernelPfii_param_0];
	ld.param.u32 	%r17, [_Z11init_kernelPfii_param_1];
	ld.param.u32 	%r18, [_Z11init_kernelPfii_param_2];
	cvta.to.global.u64 	%rd1, %rd2;
	mov.u32 	%r19, %tid.x;
	mov.u32 	%r20, %ctaid.x;
	mov.u32 	%r21, %ntid.x;
	mad.lo.s32 	%r22, %r20, %r21, %r19;
	mul.lo.s32 	%r43, %r17, %r22;
	setp.lt.s32 	%p1, %r17, 1;
	@%p1 bra 	$L__BB0_13;
	cvt.rn.f32.s32 	%f1, %r18;
	add.s32 	%r23, %r43, 1;
	add.s32 	%r24, %r43, %r17;
	max.s32 	%r25, %r24, %r23;
	sub.s32 	%r2, %r25, %r43;
	and.b32  	%r3, %r2, 7;
	sub.s32 	%r26, %r43, %r25;
	setp.gt.u32 	%p2, %r26, -8;
	@%p2 bra 	$L__BB0_5;
	add.s32 	%r41, %r43, 3;
	and.b32  	%r27, %r2, -8;
	neg.s32 	%r40, %r27;
$L__BB0_3:
	.pragma "nounroll";
	add.s32 	%r28, %r41, -3;
	cvt.rn.f32.s32 	%f2, %r28;
	div.rn.f32 	%f3, %f2, %f1;
	mul.wide.s32 	%rd3, %r28, 4;
	add.s64 	%rd4, %rd1, %rd3;
	st.global.f32 	[%rd4], %f3;
	add.s32 	%r29, %r41, -2;
	cvt.rn.f32.s32 	%f4, %r29;
	div.rn.f32 	%f5, %f4, %f1;
	st.global.f32 	[%rd4+4], %f5;
	add.s32 	%r30, %r41, -1;
	cvt.rn.f32.s32 	%f6, %r30;
	div.rn.f32 	%f7, %f6, %f1;
	st.global.f32 	[%rd4+8], %f7;
	add.s32 	%r31, %r41, 4;
	cvt.rn.f32.s32 	%f8, %r41;
	div.rn.f32 	%f9, %f8, %f1;
	st.global.f32 	[%rd4+12], %f9;
	add.s32 	%r32, %r41, 1;
	cvt.rn.f32.s32 	%f10, %r32;
	div.rn.f32 	%f11, %f10, %f1;
	st.global.f32 	[%rd4+16], %f11;
	add.s32 	%r33, %r41, 2;
	cvt.rn.f32.s32 	%f12, %r33;
	div.rn.f32 	%f13, %f12, %f1;
	st.global.f32 	[%rd4+20], %f13;
	add.s32 	%r34, %r41, 3;
	cvt.rn.f32.s32 	%f14, %r34;
	div.rn.f32 	%f15, %f14, %f1;
	st.global.f32 	[%rd4+24], %f15;
	cvt.rn.f32.s32 	%f16, %r31;
	div.rn.f32 	%f17, %f16, %f1;
	st.global.f32 	[%rd4+28], %f17;
	add.s32 	%r41, %r41, 8;
	add.s32 	%r40, %r40, 8;
	setp.ne.s32 	%p3, %r40, 0;
	@%p3 bra 	$L__BB0_3;
	add.s32 	%r43, %r41, -3;
$L__BB0_5:
	setp.eq.s32 	%p4, %r3, 0;
	@%p4 bra 	$L__BB0_13;
	and.b32  	%r12, %r2, 3;
	setp.lt.u32 	%p5, %r3, 4;
	@%p5 bra 	$L__BB0_8;
	cvt.rn.f32.s32 	%f18, %r43;
	div.rn.f32 	%f19, %f18, %f1;
	mul.wide.s32 	%rd5, %r43, 4;
	add.s64 	%rd6, %rd1, %rd5;
	st.global.f32 	[%rd6], %f19;
	add.s32 	%r35, %r43, 1;
	cvt.rn.f32.s32 	%f20, %r35;
	div.rn.f32 	%f21, %f20, %f1;
	st.global.f32 	[%rd6+4], %f21;
	add.s32 	%r36, %r43, 2;
	cvt.rn.f32.s32 	%f22, %r36;
	div.rn.f32 	%f23, %f22, %f1;
	st.global.f32 	[%rd6+8], %f23;
	add.s32 	%r37, %r43, 3;
	cvt.rn.f32.s32 	%f24, %r37;
	div.rn.f32 	%f25, %f24, %f1;
	st.global.f32 	[%rd6+12], %f25;
	add.s32 	%r43, %r43, 4;
$L__BB0_8:
	setp.eq.s32 	%p6, %r12, 0;
	@%p6 bra 	$L__BB0_13;
	setp.eq.s32 	%p7, %r12, 1;
	@%p7 bra 	$L__BB0_11;
	cvt.rn.f32.s32 	%f26, %r43;
	div.rn.f32 	%f27, %f26, %f1;
	mul.wide.s32 	%rd7, %r43, 4;
	add.s64 	%rd8, %rd1, %rd7;
	st.global.f32 	[%rd8], %f27;
	add.s32 	%r38, %r43, 1;
	cvt.rn.f32.s32 	%f28, %r38;
	div.rn.f32 	%f29, %f28, %f1;
	st.global.f32 	[%rd8+4], %f29;
	add.s32 	%r43, %r43, 2;
$L__BB0_11:
	and.b32  	%r39, %r2, 1;
	setp.eq.b32 	%p8, %r39, 1;
	not.pred 	%p9, %p8;
	@%p9 bra 	$L__BB0_13;
	cvt.rn.f32.s32 	%f30, %r43;
	div.rn.f32 	%f31, %f30, %f1;
	mul.wide.s32 	%rd9, %r43, 4;
	add.s64 	%rd10, %rd1, %rd9;
	st.global.f32 	[%rd10], %f31;
$L__BB0_13:
	ret;

}
	// .globl	_Z11mult_kernelPfS_S_i
.visible .entry _Z11mult_kernelPfS_S_i(
	.param .u64 .ptr .align 1 _Z11mult_kernelPfS_S_i_param_0,
	.param .u64 .ptr .align 1 _Z11mult_kernelPfS_S_i_param_1,
	.param .u64 .ptr .align 1 _Z11mult_kernelPfS_S_i_param_2,
	.param .u32 _Z11mult_kernelPfS_S_i_param_3
)
{
	.local .align 8 .b8 	__local_depot1[8];
	.reg .b64 	%SP;
	.reg .b64 	%SPL;
	.reg .pred 	%p<5>;
	.reg .b32 	%r<12>;
	.reg .b32 	%f<7>;
	.reg .b64 	%rd<34>;

	mov.u64 	%SPL, __local_depot1;
	cvta.local.u64 	%SP, %SPL;
	ld.param.u64 	%rd14, [_Z11mult_kernelPfS_S_i_param_0];
	ld.param.u64 	%rd15, [_Z11mult_kernelPfS_S_i_param_1];
	ld.param.u64 	%rd16, [_Z11mult_kernelPfS_S_i_param_2];
	ld.param.u32 	%r4, [_Z11mult_kernelPfS_S_i_param_3];
	add.u64 	%rd17, %SP, 0;
	add.u64 	%rd18, %SPL, 0;
	mov.u32 	%r5, %tid.x;
	mov.u32 	%r6, %ctaid.x;
	mov.u32 	%r7, %ntid.x;
	mad.lo.s32 	%r11, %r6, %r7, %r5;
	st.local.v2.u32 	[%rd18], {%r11, %r4};
	mov.u64 	%rd19, $str;
	cvta.global.u64 	%rd20, %rd19;
	{ // callseq 0, 0
	.param .b64 param0;
	st.param.b64 	[param0], %rd20;
	.param .b64 param1;
	st.param.b64 	[param1], %rd17;
	.param .b32 retval0;
	call.uni (retval0), 
	vprintf, 
	(
	param0, 
	param1
	);
	ld.param.b32 	%r8, [retval0];
	} // callseq 0
	cvt.s64.s32 	%rd30, %r11;
	ld.global.u64 	%rd21, [n];
	setp.le.u64 	%p1, %rd21, %rd30;
	@%p1 bra 	$L__BB1_6;
	cvta.to.global.u64 	%rd2, %rd16;
	cvta.to.global.u64 	%rd3, %rd14;
	cvta.to.global.u64 	%rd4, %rd15;
$L__BB1_2:
	shl.b64 	%rd23, %rd30, 2;
	add.s64 	%rd6, %rd2, %rd23;
	mov.b32 	%r10, 0;
	st.global.u32 	[%rd6], %r10;
	ld.global.u64 	%rd7, [n];
	setp.eq.s64 	%p2, %rd7, 0;
	mov.b64 	%rd33, 0;
	@%p2 bra 	$L__BB1_5;
	mov.b64 	%rd32, 0;
	mov.f32 	%f6, 0f00000000;
	mov.u64 	%rd33, %rd7;
$L__BB1_4:
	mad.lo.s64 	%rd25, %rd33, %rd30, %rd32;
	shl.b64 	%rd26, %rd25, 2;
	add.s64 	%rd27, %rd3, %rd26;
	ld.global.f32 	%f4, [%rd27];
	shl.b64 	%rd28, %rd32, 2;
	add.s64 	%rd29, %rd4, %rd28;
	ld.global.f32 	%f5, [%rd29];
	fma.rn.f32 	%f6, %f4, %f5, %f6;
	st.global.f32 	[%rd6], %f6;
	add.s64 	%rd32, %rd32, 1;
	ld.global.u64 	%rd33, [n];
	setp.gt.u64 	%p3, %rd33, %rd32;
	@%p3 bra 	$L__BB1_4;
$L__BB1_5:
	add.s32 	%r11, %r11, %r4;
	cvt.s64.s32 	%rd30, %r11;
	setp.gt.u64 	%p4, %rd33, %rd30;
	@%p4 bra 	$L__BB1_2;
$L__BB1_6:
	ret;

}


// ===== COMPILED SASS (sm_100) =====

	.target	sm_100

	.elftype	@"ET_EXEC"


//--------------------- .note.nv.tkinfo           --------------------------
	.section	.note.nv.tkinfo,"",@"SHT_NOTE"
	.sectionflags	@"SHF_NOTE_NV_TKINFO"
	.tkinfo
        /*0018*/ 	.word	0x00000002
        /*0030*/ 	.string	""
        /*0030*/ 	.string	"ptxas"
        /*0030*/ 	.string	"Cuda compilation tools, release 13.0, V13.0.88"
        /*0030*/ 	.string	"Build cuda_13.0.r13.0/compiler.36424714_0"
        /*0030*/ 	.string	"-arch sm_100 -m 64 "



//--------------------- .note.nv.cuinfo           --------------------------
	.section	.note.nv.cuinfo,"",@"SHT_NOTE"
	.sectionflags	@"SHF_NOTE_NV_CUINFO"
        /*0018*/ 	.short	0x0002
        /*001a*/ 	.short	0x0064
        /*001c*/ 	.short	0x0082
	.zero		2


//--------------------- .nv.info                  --------------------------
	.section	.nv.info,"",@"SHT_CUDA_INFO"
	.align	4


	//----- nvinfo : EIATTR_REGCOUNT
	.align		4
        /*0000*/ 	.byte	0x04, 0x2f
        /*0002*/ 	.short	(.L_4 - .L_3)
	.align		4
.L_3:
        /*0004*/ 	.word	index@(_Z11init_kernelPfii)
        /*0008*/ 	.word	0x00000017


	//----- nvinfo : EIATTR_FRAME_SIZE
	.align		4
.L_4:
        /*000c*/ 	.byte	0x04, 0x11
        /*000e*/ 	.short	(.L_6 - .L_5)
	.align		4
.L_5:
        /*0010*/ 	.word	index@($__internal_0_$__cuda_sm3x_div_rn_noftz_f32_slowpath)
        /*0014*/ 	.word	0x00000000


	//----- nvinfo : EIATTR_FRAME_SIZE
	.align		4
.L_6:
        /*0018*/ 	.byte	0x04, 0x11
        /*001a*/ 	.short	(.L_8 - .L_7)
	.align		4
.L_7:
        /*001c*/ 	.word	index@(_Z11init_kernelPfii)
        /*0020*/ 	.word	0x00000000


	//----- nvinfo : EIATTR_REGCOUNT
	.align		4
.L_8:
        /*0024*/ 	.byte	0x04, 0x2f
        /*0026*/ 	.short	(.L_10 - .L_9)
	.align		4
.L_9:
        /*0028*/ 	.word	index@(_Z11mult_kernelPfS_S_i)
        /*002c*/ 	.word	0x00000018


	//----- nvinfo : EIATTR_FRAME_SIZE
	.align		4
.L_10:
        /*0030*/ 	.byte	0x04, 0x11
        /*0032*/ 	.short	(.L_12 - .L_11)
	.align		4
.L_11:
        /*0034*/ 	.word	index@(_Z11mult_kernelPfS_S_i)
        /*0038*/ 	.word	0x00000008


	//----- nvinfo : EIATTR_MIN_STACK_SIZE
	.align		4
.L_12:
        /*003c*/ 	.byte	0x04, 0x12
        /*003e*/ 	.short	(.L_14 - .L_13)
	.align		4
.L_13:
        /*0040*/ 	.word	index@(_Z11mult_kernelPfS_S_i)
        /*0044*/ 	.word	0x00000008


	//----- nvinfo : EIATTR_MIN_STACK_SIZE
	.align		4
.L_14:
        /*0048*/ 	.byte	0x04, 0x12
        /*004a*/ 	.short	(.L_16 - .L_15)
	.align		4
.L_15:
        /*004c*/ 	.word	index@(_Z11init_kernelPfii)
        /*0050*/ 	.word	0x00000000
.L_16:


//--------------------- .nv.compat                --------------------------
	.section	.nv.compat,"",@"SHT_CUDA_COMPAT_INFO"
	.align	4
        /*0000*/ 	.byte	0x02, 0x09, 0x00, 0x00, 0x02, 0x02, 0x01, 0x00, 0x02, 0x05, 0x05, 0x00, 0x03, 0x07, 0x01, 0x01
        /*0010*/ 	.byte	0x02, 0x03, 0x00, 0x00, 0x02, 0x06, 0x01, 0x00, 0x04, 0x0b, 0x08, 0x00, 0x01, 0x00, 0x00, 0x00
        /*0020*/ 	.byte	0x00, 0x00, 0x00, 0x00


//--------------------- .nv.info._Z11mult_kernelPfS_S_i --------------------------
	.section	.nv.info._Z11mult_kernelPfS_S_i,"",@"SHT_CUDA_INFO"
	.sectionflags	@""
	.align	4


	//----- nvinfo : EIATTR_CUDA_API_VERSION
	.align		4
        /*0000*/ 	.byte	0x04, 0x37
        /*0002*/ 	.short	(.L_18 - .L_17)
.L_17:
        /*0004*/ 	.word	0x00000082


	//----- nvinfo : EIATTR_KPARAM_INFO
	.align		4
.L_18:
        /*0008*/ 	.byte	0x04, 0x17
        /*000a*/ 	.short	(.L_20 - .L_19)
.L_19:
        /*000c*/ 	.word	0x00000000
        /*0010*/ 	.short	0x0003
        /*0012*/ 	.short	0x0018
        /*0014*/ 	.byte	0x00, 0xf0, 0x11, 0x00


	//----- nvinfo : EIATTR_KPARAM_INFO
	.align		4
.L_20:
        /*0018*/ 	.byte	0x04, 0x17
        /*001a*/ 	.short	(.L_22 - .L_21)
.L_21:
        /*001c*/ 	.word	0x00000000
        /*0020*/ 	.short	0x0002
        /*0022*/ 	.short	0x0010
        /*0024*/ 	.byte	0x00, 0xf5, 0x21, 0x00


	//----- nvinfo : EIATTR_KPARAM_INFO
	.align		4
.L_22:
        /*0028*/ 	.byte	0x04, 0x17
        /*002a*/ 	.short	(.L_24 - .L_23)
.L_23:
        /*002c*/ 	.word	0x00000000
        /*0030*/ 	.short	0x0001
        /*0032*/ 	.short	0x0008
        /*0034*/ 	.byte	0x00, 0xf5, 0x21, 0x00


	//----- nvinfo : EIATTR_KPARAM_INFO
	.align		4
.L_24:
        /*0038*/ 	.byte	0x04, 0x17
        /*003a*/ 	.short	(.L_26 - .L_25)
.L_25:
        /*003c*/ 	.word	0x00000000
        /*0040*/ 	.short	0x0000
        /*0042*/ 	.short	0x0000
        /*0044*/ 	.byte	0x00, 0xf5, 0x21, 0x00


	//----- nvinfo : EIATTR_SPARSE_MMA_MASK
	.align		4
.L_26:
        /*0048*/ 	.byte	0x03, 0x50
        /*004a*/ 	.short	0x0000


	//----- nvinfo : EIATTR_MAXREG_COUNT
	.align		4
        /*004c*/ 	.byte	0x03, 0x1b
        /*004e*/ 	.short	0x00ff


	//----- nvinfo : EIATTR_EXTERNS
	.align		4
        /*0050*/ 	.byte	0x04, 0x0f
        /*0052*/ 	.short	(.L_28 - .L_27)


	//   ....[0]....
	.align		4
.L_27:
        /*0054*/ 	.word	index@(vprintf)


	//----- nvinfo : EIATTR_MERCURY_ISA_VERSION
	.align		4
.L_28:
        /*0058*/ 	.byte	0x03, 0x5f
        /*005a*/ 	.short	0x0101


	//----- nvinfo : EIATTR_VRC_CTA_INIT_COUNT
	.align		4
        /*005c*/ 	.byte	0x02, 0x4a
	.zero		1
	.zero		1


	//----- nvinfo : EIATTR_SYSCALL_OFFSETS
	.align		4
        /*0060*/ 	.byte	0x04, 0x46
        /*0062*/ 	.short	(.L_30 - .L_29)


	//   ....[0]....
.L_29:
        /*0064*/ 	.word	0x00000140


	//----- nvinfo : EIATTR_EXIT_INSTR_OFFSETS
	.align		4
.L_30:
        /*0068*/ 	.byte	0x04, 0x1c
        /*006a*/ 	.short	(.L_32 - .L_31)


	//   ....[0]....
.L_31:
        /*006c*/ 	.word	0x000001a0


	//   ....[1]....
        /*0070*/ 	.word	0x00000470


	//----- nvinfo : EIATTR_CRS_STACK_SIZE
	.align		4
.L_32:
        /*0074*/ 	.byte	0x04, 0x1e
        /*0076*/ 	.short	(.L_34 - .L_33)
.L_33:
        /*0078*/ 	.word	0x00000000


	//----- nvinfo : EIATTR_CBANK_PARAM_SIZE
	.align		4
.L_34:
        /*007c*/ 	.byte	0x03, 0x19
        /*007e*/ 	.short	0x001c


	//----- nvinfo : EIATTR_PARAM_CBANK
	.align		4
        /*0080*/ 	.byte	0x04, 0x0a
        /*0082*/ 	.short	(.L_36 - .L_35)
	.align		4
.L_35:
        /*0084*/ 	.word	index@(.nv.constant0._Z11mult_kernelPfS_S_i)
        /*0088*/ 	.short	0x0380
        /*008a*/ 	.short	0x001c


	//----- nvinfo : EIATTR_SW_WAR
	.align		4
.L_36:
        /*008c*/ 	.byte	0x04, 0x36
        /*008e*/ 	.short	(.L_38 - .L_37)
.L_37:
        /*0090*/ 	.word	0x00000008
.L_38:


//--------------------- .nv.info._Z11init_kernelPfii --------------------------
	.section	.nv.info._Z11init_kernelPfii,"",@"SHT_CUDA_INFO"
	.sectionflags	@""
	.align	4


	//----- nvinfo : EIATTR_CUDA_API_VERSION
	.align		4
        /*0000*/ 	.byte	0x04, 0x37
        /*0002*/ 	.short	(.L_40 - .L_39)
.L_39:
        /*0004*/ 	.word	0x00000082


	//----- nvinfo : EIATTR_KPARAM_INFO
	.align		4
.L_40:
        /*0008*/ 	.byte	0x04, 0x17
        /*000a*/ 	.short	(.L_42 - .L_41)
.L_41:
        /*000c*/ 	.word	0x00000000
        /*0010*/ 	.short	0x0002
        /*0012*/ 	.short	0x000c
        /*0014*/ 	.byte	0x00, 0xf0, 0x11, 0x00


	//----- nvinfo : EIATTR_KPARAM_INFO
	.align		4
.L_42:
        /*0018*/ 	.byte	0x04, 0x17
        /*001a*/ 	.short	(.L_44 - .L_43)
.L_43:
        /*001c*/ 	.word	0x00000000
        /*0020*/ 	.short	0x0001
        /*0022*/ 	.short	0x0008
        /*0024*/ 	.byte	0x00, 0xf0, 0x11, 0x00


	//----- nvinfo : EIATTR_KPARAM_INFO
	.align		4
.L_44:
        /*0028*/ 	.byte	0x04, 0x17
        /*002a*/ 	.short	(.L_46 - .L_45)
.L_45:
        /*002c*/ 	.word	0x00000000
        /*0030*/ 	.short	0x0000
        /*0032*/ 	.short	0x0000
        /*0034*/ 	.byte	0x00, 0xf5, 0x21, 0x00


	//----- nvinfo : EIATTR_SPARSE_MMA_MASK
	.align		4
.L_46:
        /*0038*/ 	.byte	0x03, 0x50
        /*003a*/ 	.short	0x0000


	//----- nvinfo : EIATTR_MAXREG_COUNT
	.align		4
        /*003c*/ 	.byte	0x03, 0x1b
        /*003e*/ 	.short	0x00ff


	//----- nvinfo : EIATTR_MERCURY_ISA_VERSION
	.align		4
        /*0040*/ 	.byte	0x03, 0x5f
        /*0042*/ 	.short	0x0101


	//----- nvinfo : EIATTR_VRC_CTA_INIT_COUNT
	.align		4
        /*0044*/ 	.byte	0x02, 0x4a
	.zero		1
	.zero		1


	//----- nvinfo : EIATTR_EXIT_INSTR_OFFSETS
	.align		4
        /*0048*/ 	.byte	0x04, 0x1c
        /*004a*/ 	.short	(.L_48 - .L_47)


	//   ....[0]....
.L_47:
        /*004c*/ 	.word	0x00000070


	//   ....[1]....
        /*0050*/ 	.word	0x00000a50


	//   ....[2]....
        /*0054*/ 	.word	0x00000f20


	//   ....[3]....
        /*0058*/ 	.word	0x000011d0


	//   ....[4]....
        /*005c*/ 	.word	0x00001300


	//----- nvinfo : EIATTR_CRS_STACK_SIZE
	.align		4
.L_48:
        /*0060*/ 	.byte	0x04, 0x1e
        /*0062*/ 	.short	(.L_50 - .L_49)
.L_49:
        /*0064*/ 	.word	0x00000000


	//----- nvinfo : EIATTR_CBANK_PARAM_SIZE
	.align		4
.L_50:
        /*0068*/ 	.byte	0x03, 0x19
        /*006a*/ 	.short	0x0010


	//----- nvinfo : EIATTR_PARAM_CBANK
	.align		4
        /*006c*/ 	.byte	0x04, 0x0a
        /*006e*/ 	.short	(.L_52 - .L_51)
	.align		4
.L_51:
        /*0070*/ 	.word	index@(.nv.constant0._Z11init_kernelPfii)
        /*0074*/ 	.short	0x0380
        /*0076*/ 	.short	0x0010


	//----- nvinfo : EIATTR_SW_WAR
	.align		4
.L_52:
        /*0078*/ 	.byte	0x04, 0x36
        /*007a*/ 	.short	(.L_54 - .L_53)
.L_53:
        /*007c*/ 	.word	0x00000008
.L_54:


//--------------------- .nv.callgraph             --------------------------
	.section	.nv.callgraph,"",@"SHT_CUDA_CALLGRAPH"
	.align	4
	.sectionentsize	8
	.align		4
        /*0000*/ 	.word	0x00000000
	.align		4
        /*0004*/ 	.word	0xffffffff
	.align		4
        /*0008*/ 	.word	index@(_Z11mult_kernelPfS_S_i)
	.align		4
        /*000c*/ 	.word	index@(vprintf)
	.align		4
        /*0010*/ 	.word	0x00000000
	.align		4
        /*0014*/ 	.word	0xfffffffe
	.align		4
        /*0018*/ 	.word	0x00000000
	.align		4
        /*001c*/ 	.word	0xfffffffd
	.align		4
        /*0020*/ 	.word	0x00000000
	.align		4
        /*0024*/ 	.word	0xfffffffc


//--------------------- .nv.constant4             --------------------------
	.section	.nv.constant4,"a",@progbits
	.align	8
	.align		8
.nv.constant4:
        /*0000*/ 	.dword	vprintf
	.align		8
        /*0008*/ 	.dword	n
	.align		8
        /*0010*/ 	.dword	nthreads
	.align		8
        /*0018*/ 	.dword	$str


//--------------------- .text._Z11mult_kernelPfS_S_i --------------------------
	.section	.text._Z11mult_kernelPfS_S_i,"ax",@progbits
	.align	128
        .global         _Z11mult_kernelPfS_S_i
        .type           _Z11mult_kernelPfS_S_i,@function
        .size           _Z11mult_kernelPfS_S_i,(.L_x_56 - _Z11mult_kernelPfS_S_i)
        .other          _Z11mult_kernelPfS_S_i,@"STO_CUDA_ENTRY STV_DEFAULT"
_Z11mult_kernelPfS_S_i:
.text._Z11mult_kernelPfS_S_i:
[----:B------:R-:W0:Y:S01]  /*0000*/  LDC R1, c[0x0][0x37c] ;  /* 0x0000df00ff017b82 */ /* 0x000e220000000800 */
[----:B------:R-:W1:Y:S01]  /*0010*/  S2R R2, SR_TID.X ;  /* 0x0000000000027919 */ /* 0x000e620000002100 */
[----:B------:R-:W2:Y:S06]  /*0020*/  LDCU UR5, c[0x0][0x2fc] ;  /* 0x00005f80ff0577ac */ /* 0x000eac0008000800 */
[----:B------:R-:W1:Y:S01]  /*0030*/  S2UR UR6, SR_CTAID.X ;  /* 0x00000000000679c3 */ /* 0x000e620000002500 */
[----:B0-----:R-:W-:Y:S01]  /*0040*/  VIADD R1, R1, 0xfffffff8 ;  /* 0xfffffff801017836 */ /* 0x001fe20000000000 */
[----:B------:R-:W-:Y:S01]  /*0050*/  MOV R0, 0x0 ;  /* 0x0000000000007802 */ /* 0x000fe20000000f00 */
[----:B------:R-:W0:Y:S01]  /*0060*/  LDCU UR4, c[0x0][0x2f8] ;  /* 0x00005f00ff0477ac */ /* 0x000e220008000800 */
[----:B------:R-:W3:Y:S04]  /*0070*/  LDCU.64 UR36, c[0x0][0x358] ;  /* 0x00006b00ff2477ac */ /* 0x000ee80008000a00 */
[----:B------:R-:W1:Y:S01]  /*0080*/  LDC R5, c[0x0][0x360] ;  /* 0x0000d800ff057b82 */ /* 0x000e620000000800 */
[----:B------:R-:W4:Y:S07]  /*0090*/  LDCU.128 UR40, c[0x0][0x380] ;  /* 0x00007000ff2877ac */ /* 0x000f2e0008000c00 */
[----:B------:R-:W5:Y:S01]  /*00a0*/  LDC R3, c[0x0][0x398] ;  /* 0x0000e600ff037b82 */ /* 0x000f620000000800 */
[----:B0-----:R-:W-:-:S07]  /*00b0*/  IADD3 R6, P0, PT, R1, UR4, RZ ;  /* 0x0000000401067c10 */ /* 0x001fce000ff1e0ff */
[----:B------:R0:W0:Y:S01]  /*00c0*/  LDC.64 R8, c[0x4][R0] ;  /* 0x0100000000087b82 */ /* 0x0000220000000a00 */
[----:B--2---:R-:W-:Y:S02]  /*00d0*/  IMAD.X R7, RZ, RZ, UR5, P0 ;  /* 0x00000005ff077e24 */ /* 0x004fe400080e06ff */
[----:B-1----:R-:W-:Y:S01]  /*00e0*/  IMAD R2, R5, UR6, R2 ;  /* 0x0000000605027c24 */ /* 0x002fe2000f8e0202 */
[----:B------:R-:W1:Y:S04]  /*00f0*/  LDCU.64 UR6, c[0x4][0x18] ;  /* 0x01000300ff0677ac */ /* 0x000e680008000a00 */
[----:B-----5:R2:W-:Y:S01]  /*0100*/  STL.64 [R1], R2 ;  /* 0x0000000201007387 */ /* 0x0205e20000100a00 */
[----:B-1----:R-:W-:Y:S02]  /*0110*/  IMAD.U32 R4, RZ, RZ, UR6 ;  /* 0x00000006ff047e24 */ /* 0x002fe4000f8e00ff */
[----:B0-234-:R-:W-:-:S07]  /*0120*/  IMAD.U32 R5, RZ, RZ, UR7 ;  /* 0x00000007ff057e24 */ /* 0x01dfce000f8e00ff */
[----:B------:R-:W-:-:S07]  /*0130*/  LEPC R20, `(.L_x_0) ;  /* 0x000000001014794e */ /* 0x000fce0000000000 */
[----:B------:R-:W-:Y:S05]  /*0140*/  CALL.ABS.NOINC R8 ;  /* 0x0000000008007343 */ /* 0x000fea0003c00000 */
.L_x_0:
[----:B------:R-:W0:Y:S02]  /*0150*/  LDC.64 R4, c[0x4][0x8] ;  /* 0x01000200ff047b82 */ /* 0x000e240000000a00 */
[----:B0-----:R-:W2:Y:S01]  /*0160*/  LDG.E.64 R4, desc[UR36][R4.64] ;  /* 0x0000002404047981 */ /* 0x001ea2000c1e1b00 */
[----:B------:R-:W-:Y:S02]  /*0170*/  SHF.R.S32.HI R3, RZ, 0x1f, R2 ;  /* 0x0000001fff037819 */ /* 0x000fe40000011402 */
[----:B--2---:R-:W-:-:S04]  /*0180*/  ISETP.GT.U32.AND P0, PT, R4, R2, PT ;  /* 0x000000020400720c */ /* 0x004fc80003f04070 */
[----:B------:R-:W-:-:S13]  /*0190*/  ISETP.GT.U32.AND.EX P0, PT, R5, R3, PT, P0 ;  /* 0x000000030500720c */ /* 0x000fda0003f04100 */
[----:B------:R-:W-:Y:S05]  /*01a0*/  @!P0 EXIT ;  /* 0x000000000000894d */ /* 0x000fea0003800000 */
[----:B------:R-:W-:-:S07]  /*01b0*/  IMAD.MOV.U32 R19, RZ, RZ, R3 ;  /* 0x000000ffff137224 */ /* 0x000fce00078e0003 */
.L_x_3:
[----:B------:R-:W0:Y:S01]  /*01c0*/  LDCU.64 UR4, c[0x0][0x390] ;  /* 0x00007200ff0477ac */ /* 0x000e220008000a00 */
[----:B------:R-:W1:Y:S01]  /*01d0*/  LDC.64 R4, c[0x4][0x8] ;  /* 0x01000200ff047b82 */ /* 0x000e620000000a00 */
[----:B0-----:R-:W-:-:S04]  /*01e0*/  LEA R6, P0, R2, UR4, 0x2 ;  /* 0x0000000402067c11 */ /* 0x001fc8000f8010ff */
[----:B------:R-:W-:-:S05]  /*01f0*/  LEA.HI.X R7, R2, UR5, R19, 0x2, P0 ;  /* 0x0000000502077c11 */ /* 0x000fca00080f1413 */
[----:B------:R0:W-:Y:S04]  /*0200*/  STG.E desc[UR36][R6.64], RZ ;  /* 0x000000ff06007986 */ /* 0x0001e8000c101924 */
[----:B-1----:R-:W2:Y:S01]  /*0210*/  LDG.E.64 R8, desc[UR36][R4.64] ;  /* 0x0000002404087981 */ /* 0x002ea2000c1e1b00 */
[----:B------:R-:W-:Y:S02]  /*0220*/  CS2R R16, SRZ ;  /* 0x0000000000107805 */ /* 0x000fe4000001ff00 */
[----:B--2---:R-:W-:-:S04]  /*0230*/  ISETP.NE.U32.AND P0, PT, R8, RZ, PT ;  /* 0x000000ff0800720c */ /* 0x004fc80003f05070 */
[----:B------:R-:W-:-:S13]  /*0240*/  ISETP.NE.AND.EX P0, PT, R9, RZ, PT, P0 ;  /* 0x000000ff0900720c */ /* 0x000fda0003f05300 */
[----:B0-----:R-:W-:Y:S05]  /*0250*/  @!P0 BRA `(.L_x_1) ;  /* 0x00000000006c8947 */ /* 0x001fea0003800000 */
[----:B------:R-:W-:Y:S01]  /*0260*/  BSSY.RECONVERGENT B0, `(.L_x_1) ;  /* 0x000001a000007945 */ /* 0x000fe20003800200 */
[----:B------:R-:W-:Y:S02]  /*0270*/  IMAD.MOV.U32 R16, RZ, RZ, R8 ;  /* 0x000000ffff107224 */ /* 0x000fe400078e0008 */
[----:B------:R-:W-:Y:S02]  /*0280*/  IMAD.MOV.U32 R17, RZ, RZ, R9 ;  /* 0x000000ffff117224 */ /* 0x000fe400078e0009 */
[----:B------:R-:W-:Y:S02]  /*0290*/  IMAD.MOV.U32 R15, RZ, RZ, RZ ;  /* 0x000000ffff0f7224 */ /* 0x000fe400078e00ff */
[----:B------:R-:W-:Y:S02]  /*02a0*/  IMAD.MOV.U32 R0, RZ, RZ, RZ ;  /* 0x000000ffff007224 */ /* 0x000fe400078e00ff */
[----:B------:R-:W-:-:S07]  /*02b0*/  IMAD.MOV.U32 R3, RZ, RZ, RZ ;  /* 0x000000ffff037224 */ /* 0x000fce00078e00ff */
.L_x_2:
[----:B------:R-:W-:Y:S01]  /*02c0*/  IMAD R17, R17, R2, RZ ;  /* 0x0000000211117224 */ /* 0x000fe200078e02ff */
[C---:B------:R-:W-:Y:S01]  /*02d0*/  LEA R12, P1, R15.reuse, UR42, 0x2 ;  /* 0x0000002a0f0c7c11 */ /* 0x040fe2000f8210ff */
[----:B------:R-:W-:Y:S02]  /*02e0*/  IMAD.MOV.U32 R8, RZ, RZ, R15 ;  /* 0x000000ffff087224 */ /* 0x000fe400078e000f */
[--C-:B------:R-:W-:Y:S01]  /*02f0*/  IMAD.MOV.U32 R9, RZ, RZ, R0.reuse ;  /* 0x000000ffff097224 */ /* 0x100fe200078e0000 */
[----:B------:R-:W-:Y:S01]  /*0300*/  LEA.HI.X R13, R15, UR43, R0, 0x2, P1 ;  /* 0x0000002b0f0d7c11 */ /* 0x000fe200088f1400 */
[-C--:B------:R-:W-:Y:S02]  /*0310*/  IMAD R17, R19, R16.reuse, R17 ;  /* 0x0000001013117224 */ /* 0x080fe400078e0211 */
[----:B------:R-:W-:Y:S02]  /*0320*/  IMAD.WIDE.U32 R8, R2, R16, R8 ;  /* 0x0000001002087225 */ /* 0x000fe400078e0008 */
[----:B------:R-:W2:Y:S02]  /*0330*/  LDG.E R12, desc[UR36][R12.64] ;  /* 0x000000240c0c7981 */ /* 0x000ea4000c1e1900 */
[----:B------:R-:W-:Y:S01]  /*0340*/  IMAD.IADD R9, R9, 0x1, R17 ;  /* 0x0000000109097824 */ /* 0x000fe200078e0211 */
[----:B------:R-:W-:-:S04]  /*0350*/  LEA R10, P0, R8, UR40, 0x2 ;  /* 0x00000028080a7c11 */ /* 0x000fc8000f8010ff */
[----:B------:R-:W-:-:S05]  /*0360*/  LEA.HI.X R11, R8, UR41, R9, 0x2, P0 ;  /* 0x00000029080b7c11 */ /* 0x000fca00080f1409 */
[----:B------:R-:W2:Y:S02]  /*0370*/  LDG.E R10, desc[UR36][R10.64] ;  /* 0x000000240a0a7981 */ /* 0x000ea4000c1e1900 */
[----:B--2---:R-:W-:-:S05]  /*0380*/  FFMA R3, R10, R12, R3 ;  /* 0x0000000c0a037223 */ /* 0x004fca0000000003 */
[----:B------:R0:W-:Y:S04]  /*0390*/  STG.E desc[UR36][R6.64], R3 ;  /* 0x0000000306007986 */ /* 0x0001e8000c101924 */
[----:B------:R-:W2:Y:S01]  /*03a0*/  LDG.E.64 R16, desc[UR36][R4.64] ;  /* 0x0000002404107981 */ /* 0x000ea2000c1e1b00 */
[----:B------:R-:W-:-:S05]  /*03b0*/  IADD3 R15, P0, PT, R15, 0x1, RZ ;  /* 0x000000010f0f7810 */ /* 0x000fca0007f1e0ff */
[----:B------:R-:W-:Y:S01]  /*03c0*/  IMAD.X R0, RZ, RZ, R0, P0 ;  /* 0x000000ffff007224 */ /* 0x000fe200000e0600 */
[----:B--2---:R-:W-:-:S04]  /*03d0*/  ISETP.GT.U32.AND P0, PT, R16, R15, PT ;  /* 0x0000000f1000720c */ /* 0x004fc80003f04070 */
[----:B------:R-:W-:-:S13]  /*03e0*/  ISETP.GT.U32.AND.EX P0, PT, R17, R0, PT, P0 ;  /* 0x000000001100720c */ /* 0x000fda0003f04100 */
[----:B0-----:R-:W-:Y:S05]  /*03f0*/  @P0 BRA `(.L_x_2) ;  /* 0xfffffffc00b00947 */ /* 0x001fea000383ffff */
[----:B------:R-:W-:Y:S05]  /*0400*/  BSYNC.RECONVERGENT B0 ;  /* 0x0000000000007941 */ /* 0x000fea0003800200 */
.L_x_1:
[----:B------:R-:W0:Y:S02]  /*0410*/  LDCU UR4, c[0x0][0x398] ;  /* 0x00007300ff0477ac */ /* 0x000e240008000800 */
[----:B0-----:R-:W-:-:S05]  /*0420*/  VIADD R2, R2, UR4 ;  /* 0x0000000402027c36 */ /* 0x001fca0008000000 */
[----:B------:R-:W-:Y:S02]  /*0430*/  ISETP.GT.U32.AND P0, PT, R16, R2, PT ;  /* 0x000000021000720c */ /* 0x000fe40003f04070 */
[----:B------:R-:W-:-:S04]  /*0440*/  SHF.R.S32.HI R19, RZ, 0x1f, R2 ;  /* 0x0000001fff137819 */ /* 0x000fc80000011402 */
[----:B------:R-:W-:-:S13]  /*0450*/  ISETP.GT.U32.AND.EX P0, PT, R17, R19, PT, P0 ;  /* 0x000000131100720c */ /* 0x000fda0003f04100 */
[----:B------:R-:W-:Y:S05]  /*0460*/  @P0 BRA `(.L_x_3) ;  /* 0xfffffffc00540947 */ /* 0x000fea000383ffff */
[----:B------:R-:W-:Y:S05]  /*0470*/  EXIT ;  /* 0x000000000000794d */ /* 0x000fea0003800000 */
.L_x_4:
[----:B------:R-:W-:-:S00]  /*0480*/  BRA `(.L_x_4) ;  /* 0xfffffffc00fc7947 */ /* 0x000fc0000383ffff */
[----:B------:R-:W-:-:S00]  /*0490*/  NOP ;  /* 0x0000000000007918 */ /* 0x000fc00000000000 */
        /* <DEDUP_REMOVED lines=14> */
.L_x_56:


//--------------------- .text._Z11init_kernelPfii --------------------------
	.section	.text._Z11init_kernelPfii,"ax",@progbits
	.align	128
        .global         _Z11init_kernelPfii
        .type           _Z11init_kernelPfii,@function
        .size           _Z11init_kernelPfii,(.L_x_55 - _Z11init_kernelPfii)
        .other          _Z11init_kernelPfii,@"STO_CUDA_ENTRY STV_DEFAULT"
_Z11init_kernelPfii:
.text._Z11init_kernelPfii:
[----:B------:R-:W-:Y:S08]  /*0000*/  LDC R1, c[0x0][0x37c] ;  /* 0x0000df00ff017b82 */ /* 0x000ff00000000800 */
[----:B------:R-:W0:Y:S01]  /*0010*/  LDC R2, c[0x0][0x388] ;  /* 0x0000e200ff027b82 */ /* 0x000e220000000800 */
[----:B------:R-:W1:Y:S07]  /*0020*/  S2R R9, SR_TID.X ;  /* 0x0000000000097919 */ /* 0x000e6e0000002100 */
[----:B------:R-:W1:Y:S08]  /*0030*/  S2UR UR4, SR_CTAID.X ;  /* 0x00000000000479c3 */ /* 0x000e700000002500 */
[----:B------:R-:W1:Y:S01]  /*0040*/  LDC R0, c[0x0][0x360] ;  /* 0x0000d800ff007b82 */ /* 0x000e620000000800 */
[----:B0-----:R-:W-:Y:S01]  /*0050*/  ISETP.GE.AND P0, PT, R2, 0x1, PT ;  /* 0x000000010200780c */ /* 0x001fe20003f06270 */
[----:B-1----:R-:W-:-:S12]  /*0060*/  IMAD R9, R0, UR4, R9 ;  /* 0x0000000400097c24 */ /* 0x002fd8000f8e0209 */
[----:B------:R-:W-:Y:S05]  /*0070*/  @!P0 EXIT ;  /* 0x000000000000894d */ /* 0x000fea0003800000 */
[-C--:B------:R-:W-:Y:S01]  /*0080*/  IMAD R9, R9, R2.reuse, RZ ;  /* 0x0000000209097224 */ /* 0x080fe200078e02ff */
[----:B------:R-:W0:Y:S01]  /*0090*/  LDCU UR6, c[0x0][0x38c] ;  /* 0x00007180ff0677ac */ /* 0x000e220008000800 */
[----:B------:R-:W-:Y:S03]  /*00a0*/  BSSY.RECONVERGENT B2, `(.L_x_5) ;  /* 0x0000099000027945 */ /* 0x000fe60003800200 */
[C---:B------:R-:W-:Y:S01]  /*00b0*/  IADD3 R0, PT, PT, R9.reuse, 0x1, RZ ;  /* 0x0000000109007810 */ /* 0x040fe20007ffe0ff */
[----:B------:R-:W1:Y:S03]  /*00c0*/  LDCU.64 UR4, c[0x0][0x358] ;  /* 0x00006b00ff0477ac */ /* 0x000e660008000a00 */
[----:B------:R-:W-:-:S05]  /*00d0*/  VIADDMNMX R0, R9, R2, R0, !PT ;  /* 0x0000000209007246 */ /* 0x000fca0007800100 */
[----:B------:R-:W-:-:S05]  /*00e0*/  IMAD.IADD R2, R9, 0x1, -R0 ;  /* 0x0000000109027824 */ /* 0x000fca00078e0a00 */
[----:B------:R-:W-:Y:S02]  /*00f0*/  ISETP.GT.U32.AND P0, PT, R2, -0x8, PT ;  /* 0xfffffff80200780c */ /* 0x000fe40003f04070 */
[----:B------:R-:W-:Y:S02]  /*0100*/  IADD3 R2, PT, PT, -R9, R0, RZ ;  /* 0x0000000009027210 */ /* 0x000fe40007ffe1ff */
[----:B0-----:R-:W-:Y:S02]  /*0110*/  I2FP.F32.S32 R3, UR6 ;  /* 0x0000000600037c45 */ /* 0x001fe40008201400 */
[----:B------:R-:W-:-:S07]  /*0120*/  LOP3.LUT R14, R2, 0x7, RZ, 0xc0, !PT ;  /* 0x00000007020e7812 */ /* 0x000fce00078ec0ff */
[----:B-1----:R-:W-:Y:S05]  /*0130*/  @P0 BRA `(.L_x_6) ;  /* 0x00000008003c0947 */ /* 0x002fea0003800000 */
[----:B------:R-:W0:Y:S01]  /*0140*/  LDC.64 R4, c[0x0][0x380] ;  /* 0x0000e000ff047b82 */ /* 0x000e220000000a00 */
[----:B------:R-:W-:Y:S01]  /*0150*/  LOP3.LUT R8, R2, 0xfffffff8, RZ, 0xc0, !PT ;  /* 0xfffffff802087812 */ /* 0x000fe200078ec0ff */
[----:B------:R-:W-:Y:S01]  /*0160*/  BSSY.RECONVERGENT B3, `(.L_x_7) ;  /* 0x000008b000037945 */ /* 0x000fe20003800200 */
[----:B------:R-:W-:Y:S02]  /*0170*/  VIADD R9, R9, 0x3 ;  /* 0x0000000309097836 */ /* 0x000fe40000000000 */
[----:B------:R-:W-:-:S07]  /*0180*/  IADD3 R8, PT, PT, -R8, RZ, RZ ;  /* 0x000000ff08087210 */ /* 0x000fce0007ffe1ff */
.L_x_24:
[----:B-1----:R-:W1:Y:S01]  /*0190*/  MUFU.RCP R6, R3 ;  /* 0x0000000300067308 */ /* 0x002e620000001000 */
[----:B------:R-:W-:Y:S01]  /*01a0*/  VIADD R7, R9, 0xfffffffd ;  /* 0xfffffffd09077836 */ /* 0x000fe20000000000 */
[----:B------:R-:W-:Y:S01]  /*01b0*/  IADD3 R8, PT, PT, R8, 0x8, RZ ;  /* 0x0000000808087810 */ /* 0x000fe20007ffe0ff */
[----:B------:R-:W-:Y:S03]  /*01c0*/  BSSY.RECONVERGENT B4, `(.L_x_8) ;  /* 0x000000d000047945 */ /* 0x000fe60003800200 */
[----:B------:R-:W-:Y:S02]  /*01d0*/  I2FP.F32.S32 R0, R7 ;  /* 0x0000000700007245 */ /* 0x000fe40000201400 */
[----:B------:R-:W-:Y:S02]  /*01e0*/  ISETP.NE.AND P2, PT, R8, RZ, PT ;  /* 0x000000ff0800720c */ /* 0x000fe40003f45270 */
[----:B------:R-:W2:Y:S01]  /*01f0*/  FCHK P0, R0, R3 ;  /* 0x0000000300007302 */ /* 0x000ea20000000000 */
[----:B-1----:R-:W-:-:S04]  /*0200*/  FFMA R11, -R3, R6, 1 ;  /* 0x3f800000030b7423 */ /* 0x002fc80000000106 */
[----:B------:R-:W-:-:S04]  /*0210*/  FFMA R11, R6, R11, R6 ;  /* 0x0000000b060b7223 */ /* 0x000fc80000000006 */
[----:B------:R-:W-:-:S04]  /*0220*/  FFMA R6, R0, R11, RZ ;  /* 0x0000000b00067223 */ /* 0x000fc800000000ff */
[----:B------:R-:W-:-:S04]  /*0230*/  FFMA R10, -R3, R6, R0 ;  /* 0x00000006030a7223 */ /* 0x000fc80000000100 */
[----:B------:R-:W-:Y:S01]  /*0240*/  FFMA R11, R11, R10, R6 ;  /* 0x0000000a0b0b7223 */ /* 0x000fe20000000006 */
[----:B--2---:R-:W-:Y:S06]  /*0250*/  @!P0 BRA `(.L_x_9) ;  /* 0x00000000000c8947 */ /* 0x004fec0003800000 */
[----:B------:R-:W-:-:S07]  /*0260*/  MOV R10, 0x280 ;  /* 0x00000280000a7802 */ /* 0x000fce0000000f00 */
[----:B0-----:R-:W-:Y:S05]  /*0270*/  CALL.REL.NOINC `($__internal_0_$__cuda_sm3x_div_rn_noftz_f32_slowpath) ;  /* 0x0000001000247944 */ /* 0x001fea0003c00000 */
[----:B------:R-:W-:-:S07]  /*0280*/  IMAD.MOV.U32 R11, RZ, RZ, R15 ;  /* 0x000000ffff0b7224 */ /* 0x000fce00078e000f */
.L_x_9:
[----:B------:R-:W-:Y:S05]  /*0290*/  BSYNC.RECONVERGENT B4 ;  /* 0x0000000000047941 */ /* 0x000fea0003800200 */
.L_x_8:
[----:B------:R-:W1:Y:S01]  /*02a0*/  MUFU.RCP R10, R3 ;  /* 0x00000003000a7308 */ /* 0x000e620000001000 */
[----:B0-----:R-:W-:Y:S01]  /*02b0*/  IMAD.WIDE R6, R7, 0x4, R4 ;  /* 0x0000000407067825 */ /* 0x001fe200078e0204 */
[----:B------:R-:W-:Y:S01]  /*02c0*/  IADD3 R0, PT, PT, R9, -0x2, RZ ;  /* 0xfffffffe09007810 */ /* 0x000fe20007ffe0ff */
[----:B------:R-:W-:Y:S03]  /*02d0*/  BSSY.RECONVERGENT B4, `(.L_x_10) ;  /* 0x000000e000047945 */ /* 0x000fe60003800200 */
[----:B------:R-:W-:Y:S01]  /*02e0*/  I2FP.F32.S32 R12, R0 ;  /* 0x00000000000c7245 */ /* 0x000fe20000201400 */
[----:B------:R0:W-:Y:S03]  /*02f0*/  STG.E desc[UR4][R6.64], R11 ;  /* 0x0000000b06007986 */ /* 0x0001e6000c101904 */
[----:B------:R-:W2:Y:S01]  /*0300*/  FCHK P0, R12, R3 ;  /* 0x000000030c007302 */ /* 0x000ea20000000000 */
[----:B-1----:R-:W-:-:S04]  /*0310*/  FFMA R13, -R3, R10, 1 ;  /* 0x3f800000030d7423 */ /* 0x002fc8000000010a */
[----:B------:R-:W-:-:S04]  /*0320*/  FFMA R0, R10, R13, R10 ;  /* 0x0000000d0a007223 */ /* 0x000fc8000000000a */
[----:B------:R-:W-:-:S04]  /*0330*/  FFMA R10, R0, R12, RZ ;  /* 0x0000000c000a7223 */ /* 0x000fc800000000ff */
[----:B------:R-:W-:-:S04]  /*0340*/  FFMA R13, -R3, R10, R12 ;  /* 0x0000000a030d7223 */ /* 0x000fc8000000010c */
[----:B------:R-:W-:Y:S01]  /*0350*/  FFMA R13, R0, R13, R10 ;  /* 0x0000000d000d7223 */ /* 0x000fe2000000000a */
[----:B0-2---:R-:W-:Y:S06]  /*0360*/  @!P0 BRA `(.L_x_11) ;  /* 0x0000000000108947 */ /* 0x005fec0003800000 */
[----:B------:R-:W-:Y:S01]  /*0370*/  IMAD.MOV.U32 R0, RZ, RZ, R12 ;  /* 0x000000ffff007224 */ /* 0x000fe200078e000c */
[----:B------:R-:W-:-:S07]  /*0380*/  MOV R10, 0x3a0 ;  /* 0x000003a0000a7802 */ /* 0x000fce0000000f00 */
[----:B------:R-:W-:Y:S05]  /*0390*/  CALL.REL.NOINC `($__internal_0_$__cuda_sm3x_div_rn_noftz_f32_slowpath) ;  /* 0x0000000c00dc7944 */ /* 0x000fea0003c00000 */
[----:B------:R-:W-:-:S07]  /*03a0*/  MOV R13, R15 ;  /* 0x0000000f000d7202 */ /* 0x000fce0000000f00 */
.L_x_11:
[----:B------:R-:W-:Y:S05]  /*03b0*/  BSYNC.RECONVERGENT B4 ;  /* 0x0000000000047941 */ /* 0x000fea0003800200 */
.L_x_10:
[----:B------:R-:W0:Y:S01]  /*03c0*/  MUFU.RCP R10, R3 ;  /* 0x00000003000a7308 */ /* 0x000e220000001000 */
[----:B------:R-:W-:Y:S01]  /*03d0*/  VIADD R0, R9, 0xffffffff ;  /* 0xffffffff09007836 */ /* 0x000fe20000000000 */
[----:B------:R1:W-:Y:S01]  /*03e0*/  STG.E desc[UR4][R6.64+0x4], R13 ;  /* 0x0000040d06007986 */ /* 0x0003e2000c101904 */
[----:B------:R-:W-:Y:S03]  /*03f0*/  BSSY.RECONVERGENT B4, `(.L_x_12) ;  /* 0x000000c000047945 */ /* 0x000fe60003800200 */
[----:B------:R-:W-:-:S04]  /*0400*/  I2FP.F32.S32 R12, R0 ;  /* 0x00000000000c7245 */ /* 0x000fc80000201400 */
[----:B------:R-:W2:Y:S01]  /*0410*/  FCHK P0, R12, R3 ;  /* 0x000000030c007302 */ /* 0x000ea20000000000 */
[----:B0-----:R-:W-:-:S04]  /*0420*/  FFMA R11, -R3, R10, 1 ;  /* 0x3f800000030b7423 */ /* 0x001fc8000000010a */
[----:B------:R-:W-:-:S04]  /*0430*/  FFMA R0, R10, R11, R10 ;  /* 0x0000000b0a007223 */ /* 0x000fc8000000000a */
[----:B------:R-:W-:-:S04]  /*0440*/  FFMA R10, R0, R12, RZ ;  /* 0x0000000c000a7223 */ /* 0x000fc800000000ff */
[----:B------:R-:W-:-:S04]  /*0450*/  FFMA R11, -R3, R10, R12 ;  /* 0x0000000a030b7223 */ /* 0x000fc8000000010c */
[----:B------:R-:W-:Y:S01]  /*0460*/  FFMA R15, R0, R11, R10 ;  /* 0x0000000b000f7223 */ /* 0x000fe2000000000a */
[----:B-12---:R-:W-:Y:S06]  /*0470*/  @!P0 BRA `(.L_x_13) ;  /* 0x00000000000c8947 */ /* 0x006fec0003800000 */
[----:B------:R-:W-:Y:S02]  /*0480*/  MOV R0, R12 ;  /* 0x0000000c00007202 */ /* 0x000fe40000000f00 */
[----:B------:R-:W-:-:S07]  /*0490*/  MOV R10, 0x4b0 ;  /* 0x000004b0000a7802 */ /* 0x000fce0000000f00 */
[----:B------:R-:W-:Y:S05]  /*04a0*/  CALL.REL.NOINC `($__internal_0_$__cuda_sm3x_div_rn_noftz_f32_slowpath) ;  /* 0x0000000c00987944 */ /* 0x000fea0003c00000 */
.L_x_13:
[----:B------:R-:W-:Y:S05]  /*04b0*/  BSYNC.RECONVERGENT B4 ;  /* 0x0000000000047941 */ /* 0x000fea0003800200 */
.L_x_12:
[----:B------:R-:W0:Y:S01]  /*04c0*/  MUFU.RCP R0, R3 ;  /* 0x0000000300007308 */ /* 0x000e220000001000 */
[----:B------:R-:W-:Y:S01]  /*04d0*/  I2FP.F32.S32 R12, R9 ;  /* 0x00000009000c7245 */ /* 0x000fe20000201400 */
[----:B------:R1:W-:Y:S01]  /*04e0*/  STG.E desc[UR4][R6.64+0x8], R15 ;  /* 0x0000080f06007986 */ /* 0x0003e2000c101904 */
[----:B------:R-:W-:Y:S05]  /*04f0*/  BSSY.RECONVERGENT B4, `(.L_x_14) ;  /* 0x000000d000047945 */ /* 0x000fea0003800200 */
[----:B------:R-:W2:Y:S01]  /*0500*/  FCHK P0, R12, R3 ;  /* 0x000000030c007302 */ /* 0x000ea20000000000 */
[----:B0-----:R-:W-:-:S04]  /*0510*/  FFMA R11, -R3, R0, 1 ;  /* 0x3f800000030b7423 */ /* 0x001fc80000000100 */
[----:B------:R-:W-:-:S04]  /*0520*/  FFMA R0, R0, R11, R0 ;  /* 0x0000000b00007223 */ /* 0x000fc80000000000 */
[----:B------:R-:W-:-:S04]  /*0530*/  FFMA R10, R0, R12, RZ ;  /* 0x0000000c000a7223 */ /* 0x000fc800000000ff */
[----:B------:R-:W-:-:S04]  /*0540*/  FFMA R11, -R3, R10, R12 ;  /* 0x0000000a030b7223 */ /* 0x000fc8000000010c */
[----:B------:R-:W-:Y:S01]  /*0550*/  FFMA R13, R0, R11, R10 ;  /* 0x0000000b000d7223 */ /* 0x000fe2000000000a */
[----:B------:R-:W-:Y:S01]  /*0560*/  VIADD R11, R9, 0x4 ;  /* 0x00000004090b7836 */ /* 0x000fe20000000000 */
[----:B-12---:R-:W-:Y:S06]  /*0570*/  @!P0 BRA `(.L_x_15) ;  /* 0x0000000000108947 */ /* 0x006fec0003800000 */
[----:B------:R-:W-:Y:S02]  /*0580*/  MOV R0, R12 ;  /* 0x0000000c00007202 */ /* 0x000fe40000000f00 */
[----:B------:R-:W-:-:S07]  /*0590*/  MOV R10, 0x5b0 ;  /* 0x000005b0000a7802 */ /* 0x000fce0000000f00 */
[----:B------:R-:W-:Y:S05]  /*05a0*/  CALL.REL.NOINC `($__internal_0_$__cuda_sm3x_div_rn_noftz_f32_slowpath) ;  /* 0x0000000c00587944 */ /* 0x000fea0003c00000 */
[----:B------:R-:W-:-:S07]  /*05b0*/  IMAD.MOV.U32 R13, RZ, RZ, R15 ;  /* 0x000000ffff0d7224 */ /* 0x000fce00078e000f */
.L_x_15:
[----:B------:R-:W-:Y:S05]  /*05c0*/  BSYNC.RECONVERGENT B4 ;  /* 0x0000000000047941 */ /* 0x000fea0003800200 */
.L_x_14:
[----:B------:R-:W0:Y:S01]  /*05d0*/  MUFU.RCP R10, R3 ;  /* 0x00000003000a7308 */ /* 0x000e220000001000 */
[----:B------:R-:W-:Y:S01]  /*05e0*/  IADD3 R0, PT, PT, R9, 0x1, RZ ;  /* 0x0000000109007810 */ /* 0x000fe20007ffe0ff */
[----:B------:R1:W-:Y:S01]  /*05f0*/  STG.E desc[UR4][R6.64+0xc], R13 ;  /* 0x00000c0d06007986 */ /* 0x0003e2000c101904 */
[----:B------:R-:W-:Y:S02]  /*0600*/  BSSY.RECONVERGENT B4, `(.L_x_16) ;  /* 0x000000c000047945 */ /* 0x000fe40003800200 */
        /* <DEDUP_REMOVED lines=8> */
[----:B------:R-:W-:Y:S01]  /*0690*/  IMAD.MOV.U32 R0, RZ, RZ, R12 ;  /* 0x000000ffff007224 */ /* 0x000fe200078e000c */
[----:B------:R-:W-:-:S07]  /*06a0*/  MOV R10, 0x6c0 ;  /* 0x000006c0000a7802 */ /* 0x000fce0000000f00 */
[----:B------:R-:W-:Y:S05]  /*06b0*/  CALL.REL.NOINC `($__internal_0_$__cuda_sm3x_div_rn_noftz_f32_slowpath) ;  /* 0x0000000c00147944 */ /* 0x000fea0003c00000 */
.L_x_17:
[----:B------:R-:W-:Y:S05]  /*06c0*/  BSYNC.RECONVERGENT B4 ;  /* 0x0000000000047941 */ /* 0x000fea0003800200 */
.L_x_16:
        /* <DEDUP_REMOVED lines=15> */
[----:B------:R-:W-:-:S07]  /*07c0*/  MOV R13, R15 ;  /* 0x0000000f000d7202 */ /* 0x000fce0000000f00 */
.L_x_19:
[----:B------:R-:W-:Y:S05]  /*07d0*/  BSYNC.RECONVERGENT B4 ;  /* 0x0000000000047941 */ /* 0x000fea0003800200 */
.L_x_18:
        /* <DEDUP_REMOVED lines=15> */
.L_x_21:
[----:B------:R-:W-:Y:S05]  /*08d0*/  BSYNC.RECONVERGENT B4 ;  /* 0x0000000000047941 */ /* 0x000fea0003800200 */
.L_x_20:
        /* <DEDUP_REMOVED lines=15> */
.L_x_23:
[----:B------:R-:W-:Y:S05]  /*09d0*/  BSYNC.RECONVERGENT B4 ;  /* 0x0000000000047941 */ /* 0x000fea0003800200 */
.L_x_22:
[----:B------:R1:W-:Y:S01]  /*09e0*/  STG.E desc[UR4][R6.64+0x1c], R11 ;  /* 0x00001c0b06007986 */ /* 0x0003e2000c101904 */
[----:B------:R-:W-:Y:S01]  /*09f0*/  VIADD R9, R9, 0x8 ;  /* 0x0000000809097836 */ /* 0x000fe20000000000 */
[----:B------:R-:W-:Y:S06]  /*0a00*/  @P2 BRA `(.L_x_24) ;  /* 0xfffffff400e02947 */ /* 0x000fec000383ffff */
[----:B------:R-:W-:Y:S05]  /*0a10*/  BSYNC.RECONVERGENT B3 ;  /* 0x0000000000037941 */ /* 0x000fea0003800200 */
.L_x_7:
[----:B------:R-:W-:-:S07]  /*0a20*/  IADD3 R9, PT, PT, R9, -0x3, RZ ;  /* 0xfffffffd09097810 */ /* 0x000fce0007ffe0ff */
.L_x_6:
[----:B------:R-:W-:Y:S05]  /*0a30*/  BSYNC.RECONVERGENT B2 ;  /* 0x0000000000027941 */ /* 0x000fea0003800200 */
.L_x_5:
[----:B------:R-:W-:-:S13]  /*0a40*/  ISETP.NE.AND P0, PT, R14, RZ, PT ;  /* 0x000000ff0e00720c */ /* 0x000fda0003f05270 */
[----:B------:R-:W-:Y:S05]  /*0a50*/  @!P0 EXIT ;  /* 0x000000000000894d */ /* 0x000fea0003800000 */
[----:B------:R-:W-:Y:S01]  /*0a60*/  ISETP.GE.U32.AND P0, PT, R14, 0x4, PT ;  /* 0x000000040e00780c */ /* 0x000fe20003f06070 */
[----:B------:R-:W-:Y:S01]  /*0a70*/  BSSY.RECONVERGENT B2, `(.L_x_25) ;  /* 0x0000049000027945 */ /* 0x000fe20003800200 */
[----:B-1----:R-:W-:-:S11]  /*0a80*/  LOP3.LUT R6, R2, 0x3, RZ, 0xc0, !PT ;  /* 0x0000000302067812 */ /* 0x002fd600078ec0ff */
[----:B------:R-:W-:Y:S05]  /*0a90*/  @!P0 BRA `(.L_x_26) ;  /* 0x0000000400188947 */ /* 0x000fea0003800000 */
[----:B------:R-:W0:Y:S01]  /*0aa0*/  MUFU.RCP R0, R3 ;  /* 0x0000000300007308 */ /* 0x000e220000001000 */
[----:B------:R-:W-:Y:S01]  /*0ab0*/  I2FP.F32.S32 R8, R9 ;  /* 0x0000000900087245 */ /* 0x000fe20000201400 */
[----:B------:R-:W-:Y:S06]  /*0ac0*/  BSSY.RECONVERGENT B3, `(.L_x_27) ;  /* 0x000000c000037945 */ /* 0x000fec0003800200 */
[----:B------:R-:W1:Y:S01]  /*0ad0*/  FCHK P0, R8, R3 ;  /* 0x0000000308007302 */ /* 0x000e620000000000 */
[----:B0-----:R-:W-:-:S04]  /*0ae0*/  FFMA R5, -R3, R0, 1 ;  /* 0x3f80000003057423 */ /* 0x001fc80000000100 */
[----:B------:R-:W-:-:S04]  /*0af0*/  FFMA R0, R0, R5, R0 ;  /* 0x0000000500007223 */ /* 0x000fc80000000000 */
[----:B------:R-:W-:-:S04]  /*0b00*/  FFMA R4, R0, R8, RZ ;  /* 0x0000000800047223 */ /* 0x000fc800000000ff */
[----:B------:R-:W-:-:S04]  /*0b10*/  FFMA R5, -R3, R4, R8 ;  /* 0x0000000403057223 */ /* 0x000fc80000000108 */
[----:B------:R-:W-:Y:S01]  /*0b20*/  FFMA R7, R0, R5, R4 ;  /* 0x0000000500077223 */ /* 0x000fe20000000004 */
[----:B-1----:R-:W-:Y:S06]  /*0b30*/  @!P0 BRA `(.L_x_28) ;  /* 0x0000000000108947 */ /* 0x002fec0003800000 */
[----:B------:R-:W-:Y:S01]  /*0b40*/  IMAD.MOV.U32 R0, RZ, RZ, R8 ;  /* 0x000000ffff007224 */ /* 0x000fe200078e0008 */
[----:B------:R-:W-:-:S07]  /*0b50*/  MOV R10, 0xb70 ;  /* 0x00000b70000a7802 */ /* 0x000fce0000000f00 */
[----:B------:R-:W-:Y:S05]  /*0b60*/  CALL.REL.NOINC `($__internal_0_$__cuda_sm3x_div_rn_noftz_f32_slowpath) ;  /* 0x0000000400e87944 */ /* 0x000fea0003c00000 */
[----:B------:R-:W-:-:S07]  /*0b70*/  MOV R7, R15 ;  /* 0x0000000f00077202 */ /* 0x000fce0000000f00 */
.L_x_28:
[----:B------:R-:W-:Y:S05]  /*0b80*/  BSYNC.RECONVERGENT B3 ;  /* 0x0000000000037941 */ /* 0x000fea0003800200 */
.L_x_27:
[----:B------:R-:W0:Y:S01]  /*0b90*/  LDC.64 R4, c[0x0][0x380] ;  /* 0x0000e000ff047b82 */ /* 0x000e220000000a00 */
[----:B------:R-:W1:Y:S01]  /*0ba0*/  MUFU.RCP R0, R3 ;  /* 0x0000000300007308 */ /* 0x000e620000001000 */
[----:B------:R-:W-:Y:S01]  /*0bb0*/  VIADD R10, R9, 0x1 ;  /* 0x00000001090a7836 */ /* 0x000fe20000000000 */
[----:B------:R-:W-:Y:S04]  /*0bc0*/  BSSY.RECONVERGENT B3, `(.L_x_29) ;  /* 0x000000f000037945 */ /* 0x000fe80003800200 */
[----:B------:R-:W-:-:S04]  /*0bd0*/  I2FP.F32.S32 R10, R10 ;  /* 0x0000000a000a7245 */ /* 0x000fc80000201400 */
[----:B------:R-:W2:Y:S01]  /*0be0*/  FCHK P0, R10, R3 ;  /* 0x000000030a007302 */ /* 0x000ea20000000000 */
[----:B-1----:R-:W-:-:S04]  /*0bf0*/  FFMA R11, -R3, R0, 1 ;  /* 0x3f800000030b7423 */ /* 0x002fc80000000100 */
[----:B------:R-:W-:Y:S01]  /*0c00*/  FFMA R0, R0, R11, R0 ;  /* 0x0000000b00007223 */ /* 0x000fe20000000000 */
[----:B0-----:R-:W-:-:S04]  /*0c10*/  IMAD.WIDE R4, R9, 0x4, R4 ;  /* 0x0000000409047825 */ /* 0x001fc800078e0204 */
[----:B------:R-:W-:Y:S01]  /*0c20*/  FFMA R8, R0, R10, RZ ;  /* 0x0000000a00087223 */ /* 0x000fe200000000ff */
[----:B------:R0:W-:Y:S03]  /*0c30*/  STG.E desc[UR4][R4.64], R7 ;  /* 0x0000000704007986 */ /* 0x0001e6000c101904 */
[----:B------:R-:W-:-:S04]  /*0c40*/  FFMA R11, -R3, R8, R10 ;  /* 0x00000008030b7223 */ /* 0x000fc8000000010a */
[----:B------:R-:W-:Y:S01]  /*0c50*/  FFMA R11, R0, R11, R8 ;  /* 0x0000000b000b7223 */ /* 0x000fe20000000008 */
[----:B--2---:R-:W-:Y:S06]  /*0c60*/  @!P0 BRA `(.L_x_30) ;  /* 0x0000000000108947 */ /* 0x004fec0003800000 */
[----:B------:R-:W-:Y:S02]  /*0c70*/  MOV R0, R10 ;  /* 0x0000000a00007202 */ /* 0x000fe40000000f00 */
[----:B------:R-:W-:-:S07]  /*0c80*/  MOV R10, 0xca0 ;  /* 0x00000ca0000a7802 */ /* 0x000fce0000000f00 */
[----:B0-----:R-:W-:Y:S05]  /*0c90*/  CALL.REL.NOINC `($__internal_0_$__cuda_sm3x_div_rn_noftz_f32_slowpath) ;  /* 0x00000004009c7944 */ /* 0x001fea0003c00000 */
[----:B------:R-:W-:-:S07]  /*0ca0*/  IMAD.MOV.U32 R11, RZ, RZ, R15 ;  /* 0x000000ffff0b7224 */ /* 0x000fce00078e000f */
.L_x_30:
[----:B------:R-:W-:Y:S05]  /*0cb0*/  BSYNC.RECONVERGENT B3 ;  /* 0x0000000000037941 */ /* 0x000fea0003800200 */
.L_x_29:
        /* <DEDUP_REMOVED lines=16> */
.L_x_32:
[----:B------:R-:W-:Y:S05]  /*0dc0*/  BSYNC.RECONVERGENT B3 ;  /* 0x0000000000037941 */ /* 0x000fea0003800200 */
.L_x_31:
        /* <DEDUP_REMOVED lines=15> */
[----:B------:R-:W-:-:S07]  /*0ec0*/  IMAD.MOV.U32 R11, RZ, RZ, R15 ;  /* 0x000000ffff0b7224 */ /* 0x000fce00078e000f */
.L_x_34:
[----:B------:R-:W-:Y:S05]  /*0ed0*/  BSYNC.RECONVERGENT B3 ;  /* 0x0000000000037941 */ /* 0x000fea0003800200 */
.L_x_33:
[----:B------:R0:W-:Y:S01]  /*0ee0*/  STG.E desc[UR4][R4.64+0xc], R11 ;  /* 0x00000c0b04007986 */ /* 0x0001e2000c101904 */
[----:B------:R-:W-:-:S07]  /*0ef0*/  IADD3 R9, PT, PT, R9, 0x4, RZ ;  /* 0x0000000409097810 */ /* 0x000fce0007ffe0ff */
.L_x_26:
[----:B------:R-:W-:Y:S05]  /*0f00*/  BSYNC.RECONVERGENT B2 ;  /* 0x0000000000027941 */ /* 0x000fea0003800200 */
.L_x_25:
[----:B------:R-:W-:-:S13]  /*0f10*/  ISETP.NE.AND P0, PT, R6, RZ, PT ;  /* 0x000000ff0600720c */ /* 0x000fda0003f05270 */
[----:B------:R-:W-:Y:S05]  /*0f20*/  @!P0 EXIT ;  /* 0x000000000000894d */ /* 0x000fea0003800000 */
[----:B------:R-:W-:Y:S01]  /*0f30*/  ISETP.NE.AND P0, PT, R6, 0x1, PT ;  /* 0x000000010600780c */ /* 0x000fe20003f05270 */
[----:B------:R-:W-:-:S12]  /*0f40*/  BSSY.RECONVERGENT B2, `(.L_x_35) ;  /* 0x0000026000027945 */ /* 0x000fd80003800200 */
        /* <DEDUP_REMOVED lines=15> */
.L_x_38:
[----:B------:R-:W-:Y:S05]  /*1040*/  BSYNC.RECONVERGENT B3 ;  /* 0x0000000000037941 */ /* 0x000fea0003800200 */
.L_x_37:
        /* <DEDUP_REMOVED lines=18> */
.L_x_40:
[----:B------:R-:W-:Y:S05]  /*1170*/  BSYNC.RECONVERGENT B3 ;  /* 0x0000000000037941 */ /* 0x000fea0003800200 */
.L_x_39:
[----:B------:R1:W-:Y:S01]  /*1180*/  STG.E desc[UR4][R4.64+0x4], R11 ;  /* 0x0000040b04007986 */ /* 0x0003e2000c101904 */
[----:B------:R-:W-:-:S07]  /*1190*/  IADD3 R9, PT, PT, R9, 0x2, RZ ;  /* 0x0000000209097810 */ /* 0x000fce0007ffe0ff */
.L_x_36:
[----:B------:R-:W-:Y:S05]  /*11a0*/  BSYNC.RECONVERGENT B2 ;  /* 0x0000000000027941 */ /* 0x000fea0003800200 */
.L_x_35:
[----:B------:R-:W-:-:S04]  /*11b0*/  LOP3.LUT R2, R2, 0x1, RZ, 0xc0, !PT ;  /* 0x0000000102027812 */ /* 0x000fc800078ec0ff */
[----:B------:R-:W-:-:S13]  /*11c0*/  ISETP.NE.U32.AND P0, PT, R2, 0x1, PT ;  /* 0x000000010200780c */ /* 0x000fda0003f05070 */
[----:B------:R-:W-:Y:S05]  /*11d0*/  @P0 EXIT ;  /* 0x000000000000094d */ /* 0x000fea0003800000 */
[----:B------:R-:W2:Y:S01]  /*11e0*/  MUFU.RCP R0, R3 ;  /* 0x0000000300007308 */ /* 0x000ea20000001000 */
[----:B01----:R-:W-:Y:S01]  /*11f0*/  I2FP.F32.S32 R4, R9 ;  /* 0x0000000900047245 */ /* 0x003fe20000201400 */
[----:B------:R-:W-:Y:S06]  /*1200*/  BSSY.RECONVERGENT B2, `(.L_x_41) ;  /* 0x000000c000027945 */ /* 0x000fec0003800200 */
[----:B------:R-:W0:Y:S01]  /*1210*/  FCHK P0, R4, R3 ;  /* 0x0000000304007302 */ /* 0x000e220000000000 */
[----:B--2---:R-:W-:-:S04]  /*1220*/  FFMA R5, -R3, R0, 1 ;  /* 0x3f80000003057423 */ /* 0x004fc80000000100 */
[----:B------:R-:W-:-:S04]  /*1230*/  FFMA R0, R0, R5, R0 ;  /* 0x0000000500007223 */ /* 0x000fc80000000000 */
[----:B------:R-:W-:-:S04]  /*1240*/  FFMA R2, R0, R4, RZ ;  /* 0x0000000400027223 */ /* 0x000fc800000000ff */
[----:B------:R-:W-:-:S04]  /*1250*/  FFMA R5, -R3, R2, R4 ;  /* 0x0000000203057223 */ /* 0x000fc80000000104 */
[----:B------:R-:W-:Y:S01]  /*1260*/  FFMA R5, R0, R5, R2 ;  /* 0x0000000500057223 */ /* 0x000fe20000000002 */
[----:B0-----:R-:W-:Y:S06]  /*1270*/  @!P0 BRA `(.L_x_42) ;  /* 0x0000000000108947 */ /* 0x001fec0003800000 */
[----:B------:R-:W-:Y:S01]  /*1280*/  IMAD.MOV.U32 R0, RZ, RZ, R4 ;  /* 0x000000ffff007224 */ /* 0x000fe200078e0004 */
[----:B------:R-:W-:-:S07]  /*1290*/  MOV R10, 0x12b0 ;  /* 0x000012b0000a7802 */ /* 0x000fce0000000f00 */
[----:B------:R-:W-:Y:S05]  /*12a0*/  CALL.REL.NOINC `($__internal_0_$__cuda_sm3x_div_rn_noftz_f32_slowpath) ;  /* 0x0000000000187944 */ /* 0x000fea0003c00000 */
[----:B------:R-:W-:-:S07]  /*12b0*/  MOV R5, R15 ;  /* 0x0000000f00057202 */ /* 0x000fce0000000f00 */
.L_x_42:
[----:B------:R-:W-:Y:S05]  /*12c0*/  BSYNC.RECONVERGENT B2 ;  /* 0x0000000000027941 */ /* 0x000fea0003800200 */
.L_x_41:
[----:B------:R-:W0:Y:S02]  /*12d0*/  LDC.64 R2, c[0x0][0x380] ;  /* 0x0000e000ff027b82 */ /* 0x000e240000000a00 */
[----:B0-----:R-:W-:-:S05]  /*12e0*/  IMAD.WIDE R2, R9, 0x4, R2 ;  /* 0x0000000409027825 */ /* 0x001fca00078e0202 */
[----:B------:R-:W-:Y:S01]  /*12f0*/  STG.E desc[UR4][R2.64], R5 ;  /* 0x0000000502007986 */ /* 0x000fe2000c101904 */
[----:B------:R-:W-:Y:S05]  /*1300*/  EXIT ;  /* 0x000000000000794d */ /* 0x000fea0003800000 */
        .weak           $__internal_0_$__cuda_sm3x_div_rn_noftz_f32_slowpath
        .type           $__internal_0_$__cuda_sm3x_div_rn_noftz_f32_slowpath,@function
        .size           $__internal_0_$__cuda_sm3x_div_rn_noftz_f32_slowpath,(.L_x_55 - $__internal_0_$__cuda_sm3x_div_rn_noftz_f32_slowpath)
$__internal_0_$__cuda_sm3x_div_rn_noftz_f32_slowpath:
[--C-:B------:R-:W-:Y:S01]  /*1310*/  SHF.R.U32.HI R12, RZ, 0x17, R3.reuse ;  /* 0x00000017ff0c7819 */ /* 0x100fe20000011603 */
[----:B------:R-:W-:Y:S01]  /*1320*/  BSSY.RECONVERGENT B0, `(.L_x_43) ;  /* 0x0000063000007945 */ /* 0x000fe20003800200 */
[----:B------:R-:W-:Y:S01]  /*1330*/  SHF.R.U32.HI R15, RZ, 0x17, R0 ;  /* 0x00000017ff0f7819 */ /* 0x000fe20000011600 */
[----:B------:R-:W-:Y:S01]  /*1340*/  IMAD.MOV.U32 R17, RZ, RZ, R3 ;  /* 0x000000ffff117224 */ /* 0x000fe200078e0003 */
[----:B------:R-:W-:Y:S02]  /*1350*/  LOP3.LUT R12, R12, 0xff, RZ, 0xc0, !PT ;  /* 0x000000ff0c0c7812 */ /* 0x000fe400078ec0ff */
[----:B------:R-:W-:-:S03]  /*1360*/  LOP3.LUT R15, R15, 0xff, RZ, 0xc0, !PT ;  /* 0x000000ff0f0f7812 */ /* 0x000fc600078ec0ff */
[----:B------:R-:W-:Y:S01]  /*1370*/  VIADD R18, R12, 0xffffffff ;  /* 0xffffffff0c127836 */ /* 0x000fe20000000000 */
[----:B------:R-:W-:-:S04]  /*1380*/  IADD3 R16, PT, PT, R15, -0x1, RZ ;  /* 0xffffffff0f107810 */ /* 0x000fc80007ffe0ff */
[----:B------:R-:W-:-:S04]  /*1390*/  ISETP.GT.U32.AND P0, PT, R18, 0xfd, PT ;  /* 0x000000fd1200780c */ /* 0x000fc80003f04070 */
[----:B------:R-:W-:-:S13]  /*13a0*/  ISETP.GT.U32.OR P0, PT, R16, 0xfd, P0 ;  /* 0x000000fd1000780c */ /* 0x000fda0000704470 */
[----:B------:R-:W-:Y:S01]  /*13b0*/  @!P0 MOV R13, RZ ;  /* 0x000000ff000d8202 */ /* 0x000fe20000000f00 */
[----:B------:R-:W-:Y:S06]  /*13c0*/  @!P0 BRA `(.L_x_44) ;  /* 0x00000000005c8947 */ /* 0x000fec0003800000 */
[----:B------:R-:W-:Y:S02]  /*13d0*/  FSETP.GTU.FTZ.AND P0, PT, |R0|, +INF , PT ;  /* 0x7f8000000000780b */ /* 0x000fe40003f1c200 */
[----:B------:R-:W-:-:S04]  /*13e0*/  FSETP.GTU.FTZ.AND P1, PT, |R3|, +INF , PT ;  /* 0x7f8000000300780b */ /* 0x000fc80003f3c200 */
[----:B------:R-:W-:-:S13]  /*13f0*/  PLOP3.LUT P0, PT, P0, P1, PT, 0xf8, 0x8f ;  /* 0x00000000008f781c */ /* 0x000fda0000703f70 */
[----:B------:R-:W-:Y:S05]  /*1400*/  @P0 BRA `(.L_x_45) ;  /* 0x00000004004c0947 */ /* 0x000fea0003800000 */
[----:B------:R-:W-:-:S13]  /*1410*/  LOP3.LUT P0, RZ, R17, 0x7fffffff, R0, 0xc8, !PT ;  /* 0x7fffffff11ff7812 */ /* 0x000fda000780c800 */
[----:B------:R-:W-:Y:S05]  /*1420*/  @!P0 BRA `(.L_x_46) ;  /* 0x00000004003c8947 */ /* 0x000fea0003800000 */
[C---:B------:R-:W-:Y:S02]  /*1430*/  FSETP.NEU.FTZ.AND P3, PT, |R0|.reuse, +INF , PT ;  /* 0x7f8000000000780b */ /* 0x040fe40003f7d200 */
[----:B------:R-:W-:Y:S02]  /*1440*/  FSETP.NEU.FTZ.AND P1, PT, |R3|, +INF , PT ;  /* 0x7f8000000300780b */ /* 0x000fe40003f3d200 */
[----:B------:R-:W-:-:S11]  /*1450*/  FSETP.NEU.FTZ.AND P0, PT, |R0|, +INF , PT ;  /* 0x7f8000000000780b */ /* 0x000fd60003f1d200 */
[----:B------:R-:W-:Y:S05]  /*1460*/  @!P1 BRA !P3, `(.L_x_46) ;  /* 0x00000004002c9947 */ /* 0x000fea0005800000 */
[----:B------:R-:W-:-:S04]  /*1470*/  LOP3.LUT P3, RZ, R0, 0x7fffffff, RZ, 0xc0, !PT ;  /* 0x7fffffff00ff7812 */ /* 0x000fc8000786c0ff */
[----:B------:R-:W-:-:S13]  /*1480*/  PLOP3.LUT P1, PT, P1, P3, PT, 0x2f, 0xf2 ;  /* 0x0000000000f2781c */ /* 0x000fda0000f26577 */
[----:B------:R-:W-:Y:S05]  /*1490*/  @P1 BRA `(.L_x_47) ;  /* 0x0000000400181947 */ /* 0x000fea0003800000 */
[----:B------:R-:W-:-:S04]  /*14a0*/  LOP3.LUT P1, RZ, R17, 0x7fffffff, RZ, 0xc0, !PT ;  /* 0x7fffffff11ff7812 */ /* 0x000fc8000782c0ff */
[----:B------:R-:W-:-:S13]  /*14b0*/  PLOP3.LUT P0, PT, P0, P1, PT, 0x2f, 0xf2 ;  /* 0x0000000000f2781c */ /* 0x000fda0000702577 */
[----:B------:R-:W-:Y:S05]  /*14c0*/  @P0 BRA `(.L_x_48) ;  /* 0x0000000400000947 */ /* 0x000fea0003800000 */
[----:B------:R-:W-:Y:S02]  /*14d0*/  ISETP.GE.AND P0, PT, R16, RZ, PT ;  /* 0x000000ff1000720c */ /* 0x000fe40003f06270 */
[----:B------:R-:W-:-:S11]  /*14e0*/  ISETP.GE.AND P1, PT, R18, RZ, PT ;  /* 0x000000ff1200720c */ /* 0x000fd60003f26270 */
[----:B------:R-:W-:Y:S01]  /*14f0*/  @P0 IMAD.MOV.U32 R13, RZ, RZ, RZ ;  /* 0x000000ffff0d0224 */ /* 0x000fe200078e00ff */
[----:B------:R-:W-:Y:S01]  /*1500*/  @!P0 MOV R13, 0xffffffc0 ;  /* 0xffffffc0000d8802 */ /* 0x000fe20000000f00 */
[----:B------:R-:W-:Y:S01]  /*1510*/  @!P0 FFMA R0, R0, 1.84467440737095516160e+19, RZ ;  /* 0x5f80000000008823 */ /* 0x000fe200000000ff */
[----:B------:R-:W-:-:S03]  /*1520*/  @!P1 FFMA R17, R3, 1.84467440737095516160e+19, RZ ;  /* 0x5f80000003119823 */ /* 0x000fc600000000ff */
[----:B------:R-:W-:-:S07]  /*1530*/  @!P1 VIADD R13, R13, 0x40 ;  /* 0x000000400d0d9836 */ /* 0x000fce0000000000 */
.L_x_44:
[----:B------:R-:W-:Y:S01]  /*1540*/  LEA R16, R12, 0xc0800000, 0x17 ;  /* 0xc08000000c107811 */ /* 0x000fe200078eb8ff */
[----:B------:R-:W-:Y:S01]  /*1550*/  VIADD R15, R15, 0xffffff81 ;  /* 0xffffff810f0f7836 */ /* 0x000fe20000000000 */
[----:B------:R-:W-:Y:S02]  /*1560*/  BSSY.RECONVERGENT B1, `(.L_x_49) ;  /* 0x0000035000017945 */ /* 0x000fe40003800200 */
[----:B------:R-:W-:Y:S01]  /*1570*/  IADD3 R18, PT, PT, -R16, R17, RZ ;  /* 0x0000001110127210 */ /* 0x000fe20007ffe1ff */
[----:B------:R-:W-:-:S03]  /*1580*/  IMAD R0, R15, -0x800000, R0 ;  /* 0xff8000000f007824 */ /* 0x000fc600078e0200 */
[----:B------:R0:W1:Y:S01]  /*1590*/  MUFU.RCP R16, R18 ;  /* 0x0000001200107308 */ /* 0x0000620000001000 */
[----:B------:R-:W-:Y:S01]  /*15a0*/  FADD.FTZ R19, -R18, -RZ ;  /* 0x800000ff12137221 */ /* 0x000fe20000010100 */
[----:B0-----:R-:W-:-:S04]  /*15b0*/  IADD3 R18, PT, PT, R15, 0x7f, -R12 ;  /* 0x0000007f0f127810 */ /* 0x001fc80007ffe80c */
[----:B------:R-:W-:Y:S01]  /*15c0*/  IADD3 R15, PT, PT, R18, R13, RZ ;  /* 0x0000000d120f7210 */ /* 0x000fe20007ffe0ff */
[----:B-1----:R-:W-:-:S04]  /*15d0*/  FFMA R17, R16, R19, 1 ;  /* 0x3f80000010117423 */ /* 0x002fc80000000013 */
[----:B------:R-:W-:-:S04]  /*15e0*/  FFMA R17, R16, R17, R16 ;  /* 0x0000001110117223 */ /* 0x000fc80000000010 */
[----:B------:R-:W-:-:S04]  /*15f0*/  FFMA R16, R0, R17, RZ ;  /* 0x0000001100107223 */ /* 0x000fc800000000ff */
[----:B------:R-:W-:-:S04]  /*1600*/  FFMA R20, R19, R16, R0 ;  /* 0x0000001013147223 */ /* 0x000fc80000000000 */
[----:B------:R-:W-:-:S04]  /*1610*/  FFMA R16, R17, R20, R16 ;  /* 0x0000001411107223 */ /* 0x000fc80000000010 */
[----:B------:R-:W-:-:S04]  /*1620*/  FFMA R19, R19, R16, R0 ;  /* 0x0000001013137223 */ /* 0x000fc80000000000 */
[----:B------:R-:W-:-:S05]  /*1630*/  FFMA R0, R17, R19, R16 ;  /* 0x0000001311007223 */ /* 0x000fca0000000010 */
[----:B------:R-:W-:-:S04]  /*1640*/  SHF.R.U32.HI R12, RZ, 0x17, R0 ;  /* 0x00000017ff0c7819 */ /* 0x000fc80000011600 */
[----:B------:R-:W-:-:S05]  /*1650*/  LOP3.LUT R12, R12, 0xff, RZ, 0xc0, !PT ;  /* 0x000000ff0c0c7812 */ /* 0x000fca00078ec0ff */
[----:B------:R-:W-:-:S05]  /*1660*/  IMAD.IADD R13, R12, 0x1, R15 ;  /* 0x000000010c0d7824 */ /* 0x000fca00078e020f */
[----:B------:R-:W-:-:S04]  /*1670*/  IADD3 R12, PT, PT, R13, -0x1, RZ ;  /* 0xffffffff0d0c7810 */ /* 0x000fc80007ffe0ff */
[----:B------:R-:W-:-:S13]  /*1680*/  ISETP.GE.U32.AND P0, PT, R12, 0xfe, PT ;  /* 0x000000fe0c00780c */ /* 0x000fda0003f06070 */
[----:B------:R-:W-:Y:S05]  /*1690*/  @!P0 BRA `(.L_x_50) ;  /* 0x0000000000808947 */ /* 0x000fea0003800000 */
[----:B------:R-:W-:-:S13]  /*16a0*/  ISETP.GT.AND P0, PT, R13, 0xfe, PT ;  /* 0x000000fe0d00780c */ /* 0x000fda0003f04270 */
[----:B------:R-:W-:Y:S05]  /*16b0*/  @P0 BRA `(.L_x_51) ;  /* 0x00000000006c0947 */ /* 0x000fea0003800000 */
[----:B------:R-:W-:-:S13]  /*16c0*/  ISETP.GE.AND P0, PT, R13, 0x1, PT ;  /* 0x000000010d00780c */ /* 0x000fda0003f06270 */
[----:B------:R-:W-:Y:S05]  /*16d0*/  @P0 BRA `(.L_x_52) ;  /* 0x0000000000740947 */ /* 0x000fea0003800000 */
[----:B------:R-:W-:Y:S02]  /*16e0*/  ISETP.GE.AND P0, PT, R13, -0x18, PT ;  /* 0xffffffe80d00780c */ /* 0x000fe40003f06270 */
[----:B------:R-:W-:-:S11]  /*16f0*/  LOP3.LUT R0, R0, 0x80000000, RZ, 0xc0, !PT ;  /* 0x8000000000007812 */ /* 0x000fd600078ec0ff */
[----:B------:R-:W-:Y:S05]  /*1700*/  @!P0 BRA `(.L_x_52) ;  /* 0x0000000000688947 */ /* 0x000fea0003800000 */
[-CC-:B------:R-:W-:Y:S01]  /*1710*/  FFMA.RZ R12, R17, R19.reuse, R16.reuse ;  /* 0x00000013110c7223 */ /* 0x180fe2000000c010 */
[C---:B------:R-:W-:Y:S02]  /*1720*/  ISETP.NE.AND P3, PT, R13.reuse, RZ, PT ;  /* 0x000000ff0d00720c */ /* 0x040fe40003f65270 */
[----:B------:R-:W-:Y:S02]  /*1730*/  ISETP.NE.AND P1, PT, R13, RZ, PT ;  /* 0x000000ff0d00720c */ /* 0x000fe40003f25270 */
[----:B------:R-:W-:Y:S01]  /*1740*/  LOP3.LUT R15, R12, 0x7fffff, RZ, 0xc0, !PT ;  /* 0x007fffff0c0f7812 */ /* 0x000fe200078ec0ff */
[CCC-:B------:R-:W-:Y:S01]  /*1750*/  FFMA.RP R12, R17.reuse, R19.reuse, R16.reuse ;  /* 0x00000013110c7223 */ /* 0x1c0fe20000008010 */
[----:B------:R-:W-:Y:S01]  /*1760*/  FFMA.RM R17, R17, R19, R16 ;  /* 0x0000001311117223 */ /* 0x000fe20000004010 */
[----:B------:R-:W-:Y:S01]  /*1770*/  IADD3 R16, PT, PT, R13, 0x20, RZ ;  /* 0x000000200d107810 */ /* 0x000fe20007ffe0ff */
[----:B------:R-:W-:Y:S01]  /*1780*/  IMAD.MOV R13, RZ, RZ, -R13 ;  /* 0x000000ffff0d7224 */ /* 0x000fe200078e0a0d */
[----:B------:R-:W-:-:S02]  /*1790*/  LOP3.LUT R15, R15, 0x800000, RZ, 0xfc, !PT ;  /* 0x008000000f0f7812 */ /* 0x000fc400078efcff */
[----:B------:R-:W-:Y:S02]  /*17a0*/  FSETP.NEU.FTZ.AND P0, PT, R12, R17, PT ;  /* 0x000000110c00720b */ /* 0x000fe40003f1d000 */
[----:B------:R-:W-:Y:S02]  /*17b0*/  SHF.L.U32 R16, R15, R16, RZ ;  /* 0x000000100f107219 */ /* 0x000fe400000006ff */
[----:B------:R-:W-:Y:S02]  /*17c0*/  SEL R12, R13, RZ, P3 ;  /* 0x000000ff0d0c7207 */ /* 0x000fe40001800000 */
[----:B------:R-:W-:Y:S02]  /*17d0*/  ISETP.NE.AND P1, PT, R16, RZ, P1 ;  /* 0x000000ff1000720c */ /* 0x000fe40000f25270 */
[----:B------:R-:W-:Y:S02]  /*17e0*/  SHF.R.U32.HI R12, RZ, R12, R15 ;  /* 0x0000000cff0c7219 */ /* 0x000fe4000001160f */
[----:B------:R-:W-:-:S02]  /*17f0*/  PLOP3.LUT P0, PT, P0, P1, PT, 0xf8, 0x8f ;  /* 0x00000000008f781c */ /* 0x000fc40000703f70 */
[----:B------:R-:W-:Y:S02]  /*1800*/  SHF.R.U32.HI R16, RZ, 0x1, R12 ;  /* 0x00000001ff107819 */ /* 0x000fe4000001160c */
[----:B------:R-:W-:-:S04]  /*1810*/  SEL R13, RZ, 0x1, !P0 ;  /* 0x00000001ff0d7807 */ /* 0x000fc80004000000 */
[----:B------:R-:W-:-:S04]  /*1820*/  LOP3.LUT R13, R13, 0x1, R16, 0xf8, !PT ;  /* 0x000000010d0d7812 */ /* 0x000fc800078ef810 */
[----:B------:R-:W-:-:S04]  /*1830*/  LOP3.LUT R13, R13, R12, RZ, 0xc0, !PT ;  /* 0x0000000c0d0d7212 */ /* 0x000fc800078ec0ff */
[----:B------:R-:W-:-:S04]  /*1840*/  IADD3 R13, PT, PT, R16, R13, RZ ;  /* 0x0000000d100d7210 */ /* 0x000fc80007ffe0ff */
[----:B------:R-:W-:Y:S01]  /*1850*/  LOP3.LUT R0, R13, R0, RZ, 0xfc, !PT ;  /* 0x000000000d007212 */ /* 0x000fe200078efcff */
[----:B------:R-:W-:Y:S06]  /*1860*/  BRA `(.L_x_52) ;  /* 0x0000000000107947 */ /* 0x000fec0003800000 */
.L_x_51:
[----:B------:R-:W-:-:S04]  /*1870*/  LOP3.LUT R0, R0, 0x80000000, RZ, 0xc0, !PT ;  /* 0x8000000000007812 */ /* 0x000fc800078ec0ff */
[----:B------:R-:W-:Y:S01]  /*1880*/  LOP3.LUT R0, R0, 0x7f800000, RZ, 0xfc, !PT ;  /* 0x7f80000000007812 */ /* 0x000fe200078efcff */
[----:B------:R-:W-:Y:S06]  /*1890*/  BRA `(.L_x_52) ;  /* 0x0000000000047947 */ /* 0x000fec0003800000 */
.L_x_50:
[----:B------:R-:W-:-:S07]  /*18a0*/  LEA R0, R15, R0, 0x17 ;  /* 0x000000000f007211 */ /* 0x000fce00078eb8ff */
.L_x_52:
[----:B------:R-:W-:Y:S05]  /*18b0*/  BSYNC.RECONVERGENT B1 ;  /* 0x0000000000017941 */ /* 0x000fea0003800200 */
.L_x_49:
[----:B------:R-:W-:Y:S05]  /*18c0*/  BRA `(.L_x_53) ;  /* 0x0000000000207947 */ /* 0x000fea0003800000 */
.L_x_48:
[----:B------:R-:W-:-:S04]  /*18d0*/  LOP3.LUT R0, R17, 0x80000000, R0, 0x48, !PT ;  /* 0x8000000011007812 */ /* 0x000fc800078e4800 */
[----:B------:R-:W-:Y:S01]  /*18e0*/  LOP3.LUT R0, R0, 0x7f800000, RZ, 0xfc, !PT ;  /* 0x7f80000000007812 */ /* 0x000fe200078efcff */
[----:B------:R-:W-:Y:S06]  /*18f0*/  BRA `(.L_x_53) ;  /* 0x0000000000147947 */ /* 0x000fec0003800000 */
.L_x_47:
[----:B------:R-:W-:Y:S01]  /*1900*/  LOP3.LUT R0, R17, 0x80000000, R0, 0x48, !PT ;  /* 0x8000000011007812 */ /* 0x000fe200078e4800 */
[----:B------:R-:W-:Y:S06]  /*1910*/  BRA `(.L_x_53) ;  /* 0x00000000000c7947 */ /* 0x000fec0003800000 */
.L_x_46:
[----:B------:R-:W0:Y:S01]  /*1920*/  MUFU.RSQ R0, -QNAN ;  /* 0xffc0000000007908 */ /* 0x000e220000001400 */
[----:B------:R-:W-:Y:S05]  /*1930*/  BRA `(.L_x_53) ;  /* 0x0000000000047947 */ /* 0x000fea0003800000 */
.L_x_45:
[----:B------:R-:W-:-:S07]  /*1940*/  FADD.FTZ R0, R0, R3 ;  /* 0x0000000300007221 */ /* 0x000fce0000010000 */
.L_x_53:
[----:B------:R-:W-:Y:S05]  /*1950*/  BSYNC.RECONVERGENT B0 ;  /* 0x0000000000007941 */ /* 0x000fea0003800200 */
.L_x_43:
[----:B------:R-:W-:Y:S01]  /*1960*/  HFMA2 R13, -RZ, RZ, 0, 0 ;  /* 0x00000000ff0d7431 */ /* 0x000fe200000001ff */
[----:B------:R-:W-:Y:S01]  /*1970*/  MOV R12, R10 ;  /* 0x0000000a000c7202 */ /* 0x000fe20000000f00 */
[----:B0-----:R-:W-:-:S03]  /*1980*/  IMAD.MOV.U32 R15, RZ, RZ, R0 ;  /* 0x000000ffff0f7224 */ /* 0x001fc600078e0000 */
[----:B------:R-:W-:Y:S05]  /*1990*/  RET.REL.NODEC R12 `(_Z11init_kernelPfii) ;  /* 0xffffffe40c987950 */ /* 0x000fea0003c3ffff */
.L_x_54:
        /* <DEDUP_REMOVED lines=14> */
.L_x_55:


//--------------------- .nv.global.init           --------------------------
	.section	.nv.global.init,"aw",@progbits
.nv.global.init:
	.type		$str,@object
	.size		$str,(.L_2 - $str)
$str:
        /*0000*/ 	.byte	0x69, 0x64, 0x3a, 0x20, 0x25, 0x64, 0x2c, 0x20, 0x73, 0x70, 0x61, 0x6e, 0x3a, 0x20, 0x25, 0x64
        /*0010*/ 	.byte	0x0a, 0x00
.L_2:


//--------------------- .nv.shared.reserved.0     --------------------------
	.section	.nv.shared.reserved.0,"aw",@nobits
	.weak		__nv_reservedSMEM_offset_0_alias
	.size		__nv_reservedSMEM_offset_0_alias, 0, 64
	.other		__nv_reservedSMEM_offset_0_alias,@"STO_CUDA_RESERVED_SHARED STV_DEFAULT"
__nv_reservedSMEM_offset_0_alias:
	.zero		0
	.zero		64


//--------------------- .nv.global                --------------------------
	.section	.nv.global,"aw",@nobits
	.align	8
.nv.global:
	.type		n,@object
	.size		n,(nthreads - n)
	.other		n,@"STV_DEFAULT STO_CUDA_MANAGED"
n:
	.zero		8
	.type		nthreads,@object
	.size		nthreads,(.L_1 - nthreads)
	.other		nthreads,@"STV_DEFAULT STO_CUDA_MANAGED"
nthreads:
	.zero		8
.L_1:


//--------------------- .nv.constant0._Z11mult_kernelPfS_S_i --------------------------
	.section	.nv.constant0._Z11mult_kernelPfS_S_i,"a",@progbits
	.sectionflags	@""
	.align	4
.nv.constant0._Z11mult_kernelPfS_S_i:
	.zero		924


//--------------------- .nv.constant0._Z11init_kernelPfii --------------------------
	.section	.nv.constant0._Z11init_kernelPfii,"a",@progbits
	.sectionflags	@""
	.align	4
.nv.constant0._Z11init_kernelPfii:
	.zero		912


//--------------------- SYMBOLS --------------------------

	.type		.nv.reservedSmem.offset0,@object
	.size		.nv.reservedSmem.offset0,0x4
	.type		vprintf,@function
